//
// Generated by NVIDIA NVVM Compiler
//
// Compiler Build ID: CL-36424714
// Cuda compilation tools, release 13.0, V13.0.88
// Based on NVVM 20.0.0
//

.version 9.0
.target sm_100
.address_size 64

	// .globl	_Z9update_QsPfP4Ionsi

.visible .entry _Z9update_QsPfP4Ionsi(
	.param .u64 .ptr .align 1 _Z9update_QsPfP4Ionsi_param_0,
	.param .u64 .ptr .align 1 _Z9update_QsPfP4Ionsi_param_1,
	.param .u32 _Z9update_QsPfP4Ionsi_param_2
)
{
	.reg .pred 	%p<21>;
	.reg .b32 	%r<34>;
	.reg .b32 	%f<138>;
	.reg .b64 	%rd<9>;

	ld.param.u64 	%rd2, [_Z9update_QsPfP4Ionsi_param_0];
	ld.param.u64 	%rd3, [_Z9update_QsPfP4Ionsi_param_1];
	ld.param.u32 	%r3, [_Z9update_QsPfP4Ionsi_param_2];
	mov.u32 	%r4, %tid.x;
	mov.u32 	%r5, %ctaid.x;
	mov.u32 	%r6, %ntid.x;
	mad.lo.s32 	%r1, %r5, %r6, %r4;
	setp.gt.s32 	%p1, %r1, 1048575;
	@%p1 bra 	$L__BB0_13;
	cvta.to.global.u64 	%rd4, %rd2;
	mul.wide.s32 	%rd5, %r1, 4;
	add.s64 	%rd1, %rd4, %rd5;
	ld.global.f32 	%f1, [%rd1];
	setp.eq.f32 	%p2, %f1, 0f7F800000;
	@%p2 bra 	$L__BB0_13;
	shr.s32 	%r7, %r1, 31;
	shr.u32 	%r8, %r7, 22;
	add.s32 	%r9, %r1, %r8;
	shr.s32 	%r2, %r9, 10;
	and.b32  	%r10, %r9, -1024;
	sub.s32 	%r11, %r1, %r10;
	cvt.rn.f32.s32 	%f16, %r11;
	cvta.to.global.u64 	%rd6, %rd3;
	mul.wide.s32 	%rd7, %r3, 4;
	add.s64 	%rd8, %rd6, %rd7;
	ld.global.f32 	%f17, [%rd8+19996];
	ld.global.f32 	%f2, [%rd8+43996];
	sub.f32 	%f3, %f16, %f17;
	abs.f32 	%f4, %f3;
	setp.eq.f32 	%p3, %f3, 0f3F800000;
	mov.f32 	%f136, 0f3F800000;
	@%p3 bra 	$L__BB0_7;
	setp.num.f32 	%p4, %f4, %f4;
	@%p4 bra 	$L__BB0_5;
	mov.f32 	%f73, 0f40000000;
	add.rn.f32 	%f136, %f3, %f73;
	bra.uni 	$L__BB0_7;
$L__BB0_5:
	setp.lt.f32 	%p5, %f4, 0f00800000;
	mul.f32 	%f18, %f4, 0f4B800000;
	selp.f32 	%f19, %f18, %f4, %p5;
	mov.b32 	%r12, %f19;
	add.s32 	%r13, %r12, -1060439283;
	and.b32  	%r14, %r13, -8388608;
	sub.s32 	%r15, %r12, %r14;
	mov.b32 	%f20, %r15;
	cvt.rn.f32.s32 	%f21, %r14;
	selp.f32 	%f22, 0fC1C00000, 0f00000000, %p5;
	fma.rn.f32 	%f23, %f21, 0f34000000, %f22;
	add.f32 	%f24, %f20, 0fBF800000;
	add.f32 	%f25, %f20, 0f3F800000;
	rcp.approx.ftz.f32 	%f26, %f25;
	add.f32 	%f27, %f24, %f24;
	mul.f32 	%f28, %f27, %f26;
	mul.f32 	%f29, %f28, %f28;
	neg.f32 	%f30, %f28;
	sub.f32 	%f31, %f24, %f28;
	add.f32 	%f32, %f31, %f31;
	fma.rn.f32 	%f33, %f30, %f24, %f32;
	mul.rn.f32 	%f34, %f26, %f33;
	fma.rn.f32 	%f35, %f29, 0f3A2C32E4, 0f3B52E7DB;
	fma.rn.f32 	%f36, %f35, %f29, 0f3C93BB73;
	fma.rn.f32 	%f37, %f36, %f29, 0f3DF6384F;
	mul.rn.f32 	%f38, %f37, %f29;
	fma.rn.f32 	%f39, %f28, 0f3FB8AA3B, %f23;
	mul.f32 	%f40, %f38, 0f40400000;
	sub.f32 	%f41, %f23, %f39;
	fma.rn.f32 	%f42, %f28, 0f3FB8AA3B, %f41;
	fma.rn.f32 	%f43, %f34, 0f3FB8AA3B, %f42;
	fma.rn.f32 	%f44, %f28, 0f32A55E34, %f43;
	fma.rn.f32 	%f45, %f40, %f34, %f44;
	fma.rn.f32 	%f46, %f38, %f28, %f45;
	add.rn.f32 	%f47, %f39, %f46;
	mov.f32 	%f48, 0f40000000;
	mul.rn.f32 	%f49, %f47, %f48;
	cvt.rni.f32.f32 	%f50, %f49;
	sub.f32 	%f51, %f49, %f50;
	neg.f32 	%f52, %f49;
	fma.rn.f32 	%f53, %f47, 0f40000000, %f52;
	neg.f32 	%f54, %f39;
	add.rn.f32 	%f55, %f47, %f54;
	neg.f32 	%f56, %f55;
	add.rn.f32 	%f57, %f46, %f56;
	fma.rn.f32 	%f58, %f57, 0f40000000, %f53;
	add.f32 	%f59, %f51, %f58;
	setp.gt.f32 	%p6, %f50, 0f00000000;
	selp.b32 	%r16, 0, -2097152000, %p6;
	setp.neu.f32 	%p7, %f3, 0f00000000;
	setp.neu.f32 	%p8, %f4, 0f7F800000;
	setp.lt.f32 	%p9, %f49, 0f00000000;
	selp.f32 	%f60, 0f00000000, 0f7F800000, %p9;
	abs.f32 	%f61, %f49;
	setp.gt.f32 	%p10, %f61, 0f43180000;
	cvt.rzi.s32.f32 	%r17, %f50;
	shl.b32 	%r18, %r17, 23;
	sub.s32 	%r19, %r18, %r16;
	mov.b32 	%f62, %r19;
	add.s32 	%r20, %r16, 2130706432;
	mov.b32 	%f63, %r20;
	fma.rn.f32 	%f64, %f59, 0f391FCB8E, 0f3AAF85ED;
	fma.rn.f32 	%f65, %f64, %f59, 0f3C1D9856;
	fma.rn.f32 	%f66, %f65, %f59, 0f3D6357BB;
	fma.rn.f32 	%f67, %f66, %f59, 0f3E75FDEC;
	fma.rn.f32 	%f68, %f67, %f59, 0f3F317218;
	fma.rn.f32 	%f69, %f68, %f59, 0f3F800000;
	mul.f32 	%f70, %f69, %f63;
	mul.f32 	%f71, %f70, %f62;
	selp.f32 	%f136, %f60, %f71, %p10;
	and.pred  	%p11, %p7, %p8;
	@%p11 bra 	$L__BB0_7;
	add.f32 	%f72, %f3, %f3;
	mov.b32 	%r21, %f72;
	and.b32  	%r22, %r21, 2147483647;
	mov.b32 	%f136, %r22;
$L__BB0_7:
	cvt.rn.f32.s32 	%f75, %r2;
	sub.f32 	%f9, %f75, %f2;
	abs.f32 	%f10, %f9;
	setp.eq.f32 	%p12, %f9, 0f3F800000;
	mov.f32 	%f137, 0f3F800000;
	@%p12 bra 	$L__BB0_12;
	setp.num.f32 	%p13, %f10, %f10;
	@%p13 bra 	$L__BB0_10;
	mov.f32 	%f131, 0f40000000;
	add.rn.f32 	%f137, %f9, %f131;
	bra.uni 	$L__BB0_12;
$L__BB0_10:
	setp.lt.f32 	%p14, %f10, 0f00800000;
	mul.f32 	%f76, %f10, 0f4B800000;
	selp.f32 	%f77, %f76, %f10, %p14;
	mov.b32 	%r23, %f77;
	add.s32 	%r24, %r23, -1060439283;
	and.b32  	%r25, %r24, -8388608;
	sub.s32 	%r26, %r23, %r25;
	mov.b32 	%f78, %r26;
	cvt.rn.f32.s32 	%f79, %r25;
	selp.f32 	%f80, 0fC1C00000, 0f00000000, %p14;
	fma.rn.f32 	%f81, %f79, 0f34000000, %f80;
	add.f32 	%f82, %f78, 0fBF800000;
	add.f32 	%f83, %f78, 0f3F800000;
	rcp.approx.ftz.f32 	%f84, %f83;
	add.f32 	%f85, %f82, %f82;
	mul.f32 	%f86, %f85, %f84;
	mul.f32 	%f87, %f86, %f86;
	neg.f32 	%f88, %f86;
	sub.f32 	%f89, %f82, %f86;
	add.f32 	%f90, %f89, %f89;
	fma.rn.f32 	%f91, %f88, %f82, %f90;
	mul.rn.f32 	%f92, %f84, %f91;
	fma.rn.f32 	%f93, %f87, 0f3A2C32E4, 0f3B52E7DB;
	fma.rn.f32 	%f94, %f93, %f87, 0f3C93BB73;
	fma.rn.f32 	%f95, %f94, %f87, 0f3DF6384F;
	mul.rn.f32 	%f96, %f95, %f87;
	fma.rn.f32 	%f97, %f86, 0f3FB8AA3B, %f81;
	mul.f32 	%f98, %f96, 0f40400000;
	sub.f32 	%f99, %f81, %f97;
	fma.rn.f32 	%f100, %f86, 0f3FB8AA3B, %f99;
	fma.rn.f32 	%f101, %f92, 0f3FB8AA3B, %f100;
	fma.rn.f32 	%f102, %f86, 0f32A55E34, %f101;
	fma.rn.f32 	%f103, %f98, %f92, %f102;
	fma.rn.f32 	%f104, %f96, %f86, %f103;
	add.rn.f32 	%f105, %f97, %f104;
	mov.f32 	%f106, 0f40000000;
	mul.rn.f32 	%f107, %f105, %f106;
	cvt.rni.f32.f32 	%f108, %f107;
	sub.f32 	%f109, %f107, %f108;
	neg.f32 	%f110, %f107;
	fma.rn.f32 	%f111, %f105, 0f40000000, %f110;
	neg.f32 	%f112, %f97;
	add.rn.f32 	%f113, %f105, %f112;
	neg.f32 	%f114, %f113;
	add.rn.f32 	%f115, %f104, %f114;
	fma.rn.f32 	%f116, %f115, 0f40000000, %f111;
	add.f32 	%f117, %f109, %f116;
	setp.gt.f32 	%p15, %f108, 0f00000000;
	selp.b32 	%r27, 0, -2097152000, %p15;
	setp.neu.f32 	%p16, %f9, 0f00000000;
	setp.neu.f32 	%p17, %f10, 0f7F800000;
	setp.lt.f32 	%p18, %f107, 0f00000000;
	selp.f32 	%f118, 0f00000000, 0f7F800000, %p18;
	abs.f32 	%f119, %f107;
	setp.gt.f32 	%p19, %f119, 0f43180000;
	cvt.rzi.s32.f32 	%r28, %f108;
	shl.b32 	%r29, %r28, 23;
	sub.s32 	%r30, %r29, %r27;
	mov.b32 	%f120, %r30;
	add.s32 	%r31, %r27, 2130706432;
	mov.b32 	%f121, %r31;
	fma.rn.f32 	%f122, %f117, 0f391FCB8E, 0f3AAF85ED;
	fma.rn.f32 	%f123, %f122, %f117, 0f3C1D9856;
	fma.rn.f32 	%f124, %f123, %f117, 0f3D6357BB;
	fma.rn.f32 	%f125, %f124, %f117, 0f3E75FDEC;
	fma.rn.f32 	%f126, %f125, %f117, 0f3F317218;
	fma.rn.f32 	%f127, %f126, %f117, 0f3F800000;
	mul.f32 	%f128, %f127, %f121;
	mul.f32 	%f129, %f128, %f120;
	selp.f32 	%f137, %f118, %f129, %p19;
	and.pred  	%p20, %p16, %p17;
	@%p20 bra 	$L__BB0_12;
	add.f32 	%f130, %f9, %f9;
	mov.b32 	%r32, %f130;
	and.b32  	%r33, %r32, 2147483647;
	mov.b32 	%f137, %r33;
$L__BB0_12:
	add.f32 	%f132, %f136, %f137;
	sqrt.rn.f32 	%f133, %f132;
	rcp.rn.f32 	%f134, %f133;
	add.f32 	%f135, %f1, %f134;
	st.global.f32 	[%rd1], %f135;
$L__BB0_13:
	ret;

}
	// .globl	_Z6set_QsPfP4Ions
.visible .entry _Z6set_QsPfP4Ions(
	.param .u64 .ptr .align 1 _Z6set_QsPfP4Ions_param_0,
	.param .u64 .ptr .align 1 _Z6set_QsPfP4Ions_param_1
)
{
	.reg .pred 	%p<21>;
	.reg .b32 	%r<37>;
	.reg .b32 	%f<140>;
	.reg .b64 	%rd<10>;

	ld.param.u64 	%rd4, [_Z6set_QsPfP4Ions_param_0];
	ld.param.u64 	%rd5, [_Z6set_QsPfP4Ions_param_1];
	mov.u32 	%r4, %tid.x;
	mov.u32 	%r5, %ctaid.x;
	mov.u32 	%r6, %ntid.x;
	mad.lo.s32 	%r1, %r5, %r6, %r4;
	setp.gt.s32 	%p1, %r1, 1048575;
	@%p1 bra 	$L__BB1_14;
	shr.s32 	%r8, %r1, 31;
	shr.u32 	%r9, %r8, 22;
	add.s32 	%r10, %r1, %r9;
	shr.s32 	%r11, %r10, 10;
	and.b32  	%r12, %r10, -1024;
	sub.s32 	%r13, %r1, %r12;
	cvt.rn.f32.s32 	%f1, %r13;
	cvt.rn.f32.s32 	%f2, %r11;
	cvta.to.global.u64 	%rd9, %rd5;
	mov.f32 	%f137, 0f00000000;
	mov.b32 	%r36, 0;
$L__BB1_2:
	ld.global.f32 	%f20, [%rd9];
	ld.global.f32 	%f4, [%rd9+24000];
	sub.f32 	%f5, %f1, %f20;
	abs.f32 	%f6, %f5;
	setp.eq.f32 	%p2, %f5, 0f3F800000;
	mov.f32 	%f138, 0f3F800000;
	@%p2 bra 	$L__BB1_7;
	setp.num.f32 	%p3, %f6, %f6;
	@%p3 bra 	$L__BB1_5;
	mov.f32 	%f76, 0f40000000;
	add.rn.f32 	%f138, %f5, %f76;
	bra.uni 	$L__BB1_7;
$L__BB1_5:
	setp.lt.f32 	%p4, %f6, 0f00800000;
	mul.f32 	%f21, %f6, 0f4B800000;
	selp.f32 	%f22, %f21, %f6, %p4;
	mov.b32 	%r14, %f22;
	add.s32 	%r15, %r14, -1060439283;
	and.b32  	%r16, %r15, -8388608;
	sub.s32 	%r17, %r14, %r16;
	mov.b32 	%f23, %r17;
	cvt.rn.f32.s32 	%f24, %r16;
	selp.f32 	%f25, 0fC1C00000, 0f00000000, %p4;
	fma.rn.f32 	%f26, %f24, 0f34000000, %f25;
	add.f32 	%f27, %f23, 0fBF800000;
	add.f32 	%f28, %f23, 0f3F800000;
	rcp.approx.ftz.f32 	%f29, %f28;
	add.f32 	%f30, %f27, %f27;
	mul.f32 	%f31, %f30, %f29;
	mul.f32 	%f32, %f31, %f31;
	neg.f32 	%f33, %f31;
	sub.f32 	%f34, %f27, %f31;
	add.f32 	%f35, %f34, %f34;
	fma.rn.f32 	%f36, %f33, %f27, %f35;
	mul.rn.f32 	%f37, %f29, %f36;
	fma.rn.f32 	%f38, %f32, 0f3A2C32E4, 0f3B52E7DB;
	fma.rn.f32 	%f39, %f38, %f32, 0f3C93BB73;
	fma.rn.f32 	%f40, %f39, %f32, 0f3DF6384F;
	mul.rn.f32 	%f41, %f40, %f32;
	fma.rn.f32 	%f42, %f31, 0f3FB8AA3B, %f26;
	mul.f32 	%f43, %f41, 0f40400000;
	sub.f32 	%f44, %f26, %f42;
	fma.rn.f32 	%f45, %f31, 0f3FB8AA3B, %f44;
	fma.rn.f32 	%f46, %f37, 0f3FB8AA3B, %f45;
	fma.rn.f32 	%f47, %f31, 0f32A55E34, %f46;
	fma.rn.f32 	%f48, %f43, %f37, %f47;
	fma.rn.f32 	%f49, %f41, %f31, %f48;
	add.rn.f32 	%f50, %f42, %f49;
	mov.f32 	%f51, 0f40000000;
	mul.rn.f32 	%f52, %f50, %f51;
	cvt.rni.f32.f32 	%f53, %f52;
	sub.f32 	%f54, %f52, %f53;
	neg.f32 	%f55, %f52;
	fma.rn.f32 	%f56, %f50, 0f40000000, %f55;
	neg.f32 	%f57, %f42;
	add.rn.f32 	%f58, %f50, %f57;
	neg.f32 	%f59, %f58;
	add.rn.f32 	%f60, %f49, %f59;
	fma.rn.f32 	%f61, %f60, 0f40000000, %f56;
	add.f32 	%f62, %f54, %f61;
	setp.gt.f32 	%p5, %f53, 0f00000000;
	selp.b32 	%r18, 0, -2097152000, %p5;
	setp.neu.f32 	%p6, %f5, 0f00000000;
	setp.neu.f32 	%p7, %f6, 0f7F800000;
	setp.lt.f32 	%p8, %f52, 0f00000000;
	selp.f32 	%f63, 0f00000000, 0f7F800000, %p8;
	abs.f32 	%f64, %f52;
	setp.gt.f32 	%p9, %f64, 0f43180000;
	cvt.rzi.s32.f32 	%r19, %f53;
	shl.b32 	%r20, %r19, 23;
	sub.s32 	%r21, %r20, %r18;
	mov.b32 	%f65, %r21;
	add.s32 	%r22, %r18, 2130706432;
	mov.b32 	%f66, %r22;
	fma.rn.f32 	%f67, %f62, 0f391FCB8E, 0f3AAF85ED;
	fma.rn.f32 	%f68, %f67, %f62, 0f3C1D9856;
	fma.rn.f32 	%f69, %f68, %f62, 0f3D6357BB;
	fma.rn.f32 	%f70, %f69, %f62, 0f3E75FDEC;
	fma.rn.f32 	%f71, %f70, %f62, 0f3F317218;
	fma.rn.f32 	%f72, %f71, %f62, 0f3F800000;
	mul.f32 	%f73, %f72, %f66;
	mul.f32 	%f74, %f73, %f65;
	selp.f32 	%f138, %f63, %f74, %p9;
	and.pred  	%p10, %p6, %p7;
	@%p10 bra 	$L__BB1_7;
	add.f32 	%f75, %f5, %f5;
	mov.b32 	%r23, %f75;
	and.b32  	%r24, %r23, 2147483647;
	mov.b32 	%f138, %r24;
$L__BB1_7:
	sub.f32 	%f11, %f2, %f4;
	abs.f32 	%f12, %f11;
	setp.eq.f32 	%p11, %f11, 0f3F800000;
	mov.f32 	%f139, 0f3F800000;
	@%p11 bra 	$L__BB1_12;
	setp.num.f32 	%p12, %f12, %f12;
	@%p12 bra 	$L__BB1_10;
	mov.f32 	%f133, 0f40000000;
	add.rn.f32 	%f139, %f11, %f133;
	bra.uni 	$L__BB1_12;
$L__BB1_10:
	setp.lt.f32 	%p13, %f12, 0f00800000;
	mul.f32 	%f78, %f12, 0f4B800000;
	selp.f32 	%f79, %f78, %f12, %p13;
	mov.b32 	%r25, %f79;
	add.s32 	%r26, %r25, -1060439283;
	and.b32  	%r27, %r26, -8388608;
	sub.s32 	%r28, %r25, %r27;
	mov.b32 	%f80, %r28;
	cvt.rn.f32.s32 	%f81, %r27;
	selp.f32 	%f82, 0fC1C00000, 0f00000000, %p13;
	fma.rn.f32 	%f83, %f81, 0f34000000, %f82;
	add.f32 	%f84, %f80, 0fBF800000;
	add.f32 	%f85, %f80, 0f3F800000;
	rcp.approx.ftz.f32 	%f86, %f85;
	add.f32 	%f87, %f84, %f84;
	mul.f32 	%f88, %f87, %f86;
	mul.f32 	%f89, %f88, %f88;
	neg.f32 	%f90, %f88;
	sub.f32 	%f91, %f84, %f88;
	add.f32 	%f92, %f91, %f91;
	fma.rn.f32 	%f93, %f90, %f84, %f92;
	mul.rn.f32 	%f94, %f86, %f93;
	fma.rn.f32 	%f95, %f89, 0f3A2C32E4, 0f3B52E7DB;
	fma.rn.f32 	%f96, %f95, %f89, 0f3C93BB73;
	fma.rn.f32 	%f97, %f96, %f89, 0f3DF6384F;
	mul.rn.f32 	%f98, %f97, %f89;
	fma.rn.f32 	%f99, %f88, 0f3FB8AA3B, %f83;
	mul.f32 	%f100, %f98, 0f40400000;
	sub.f32 	%f101, %f83, %f99;
	fma.rn.f32 	%f102, %f88, 0f3FB8AA3B, %f101;
	fma.rn.f32 	%f103, %f94, 0f3FB8AA3B, %f102;
	fma.rn.f32 	%f104, %f88, 0f32A55E34, %f103;
	fma.rn.f32 	%f105, %f100, %f94, %f104;
	fma.rn.f32 	%f106, %f98, %f88, %f105;
	add.rn.f32 	%f107, %f99, %f106;
	mov.f32 	%f108, 0f40000000;
	mul.rn.f32 	%f109, %f107, %f108;
	cvt.rni.f32.f32 	%f110, %f109;
	sub.f32 	%f111, %f109, %f110;
	neg.f32 	%f112, %f109;
	fma.rn.f32 	%f113, %f107, 0f40000000, %f112;
	neg.f32 	%f114, %f99;
	add.rn.f32 	%f115, %f107, %f114;
	neg.f32 	%f116, %f115;
	add.rn.f32 	%f117, %f106, %f116;
	fma.rn.f32 	%f118, %f117, 0f40000000, %f113;
	add.f32 	%f119, %f111, %f118;
	setp.gt.f32 	%p14, %f110, 0f00000000;
	selp.b32 	%r29, 0, -2097152000, %p14;
	setp.neu.f32 	%p15, %f11, 0f00000000;
	setp.neu.f32 	%p16, %f12, 0f7F800000;
	setp.lt.f32 	%p17, %f109, 0f00000000;
	selp.f32 	%f120, 0f00000000, 0f7F800000, %p17;
	abs.f32 	%f121, %f109;
	setp.gt.f32 	%p18, %f121, 0f43180000;
	cvt.rzi.s32.f32 	%r30, %f110;
	shl.b32 	%r31, %r30, 23;
	sub.s32 	%r32, %r31, %r29;
	mov.b32 	%f122, %r32;
	add.s32 	%r33, %r29, 2130706432;
	mov.b32 	%f123, %r33;
	fma.rn.f32 	%f124, %f119, 0f391FCB8E, 0f3AAF85ED;
	fma.rn.f32 	%f125, %f124, %f119, 0f3C1D9856;
	fma.rn.f32 	%f126, %f125, %f119, 0f3D6357BB;
	fma.rn.f32 	%f127, %f126, %f119, 0f3E75FDEC;
	fma.rn.f32 	%f128, %f127, %f119, 0f3F317218;
	fma.rn.f32 	%f129, %f128, %f119, 0f3F800000;
	mul.f32 	%f130, %f129, %f123;
	mul.f32 	%f131, %f130, %f122;
	selp.f32 	%f139, %f120, %f131, %p18;
	and.pred  	%p19, %p15, %p16;
	@%p19 bra 	$L__BB1_12;
	add.f32 	%f132, %f11, %f11;
	mov.b32 	%r34, %f132;
	and.b32  	%r35, %r34, 2147483647;
	mov.b32 	%f139, %r35;
$L__BB1_12:
	add.f32 	%f134, %f138, %f139;
	sqrt.rn.f32 	%f135, %f134;
	rcp.rn.f32 	%f136, %f135;
	add.f32 	%f137, %f137, %f136;
	add.s32 	%r36, %r36, 1;
	add.s64 	%rd9, %rd9, 4;
	setp.ne.s32 	%p20, %r36, 5000;
	@%p20 bra 	$L__BB1_2;
	cvta.to.global.u64 	%rd6, %rd4;
	mul.wide.s32 	%rd7, %r1, 4;
	add.s64 	%rd8, %rd6, %rd7;
	st.global.f32 	[%rd8], %f137;
$L__BB1_14:
	ret;

}


// ===== COMPILED SASS (sm_100) =====

	.target	sm_100

	.elftype	@"ET_EXEC"


//--------------------- .note.nv.tkinfo           --------------------------
	.section	.note.nv.tkinfo,"",@"SHT_NOTE"
	.sectionflags	@"SHF_NOTE_NV_TKINFO"
	.tkinfo
        /*0018*/ 	.word	0x00000002
        /*0030*/ 	.string	""
        /*0030*/ 	.string	"ptxas"
        /*0030*/ 	.string	"Cuda compilation tools, release 13.0, V13.0.88"
        /*0030*/ 	.string	"Build cuda_13.0.r13.0/compiler.36424714_0"
        /*0030*/ 	.string	"-arch sm_100 -m 64 "



//--------------------- .note.nv.cuinfo           --------------------------
	.section	.note.nv.cuinfo,"",@"SHT_NOTE"
	.sectionflags	@"SHF_NOTE_NV_CUINFO"
        /*0018*/ 	.short	0x0002
        /*001a*/ 	.short	0x0064
        /*001c*/ 	.short	0x0082
	.zero		2


//--------------------- .nv.info                  --------------------------
	.section	.nv.info,"",@"SHT_CUDA_INFO"
	.align	4


	//----- nvinfo : EIATTR_REGCOUNT
	.align		4
        /*0000*/ 	.byte	0x04, 0x2f
        /*0002*/ 	.short	(.L_1 - .L_0)
	.align		4
.L_0:
        /*0004*/ 	.word	index@(_Z9update_QsPfP4Ionsi)
        /*0008*/ 	.word	0x00000012


	//----- nvinfo : EIATTR_FRAME_SIZE
	.align		4
.L_1:
        /*000c*/ 	.byte	0x04, 0x11
        /*000e*/ 	.short	(.L_3 - .L_2)
	.align		4
.L_2:
        /*0010*/ 	.word	index@($__internal_3_$__cuda_sm20_sqrt_rn_f32_slowpath)
        /*0014*/ 	.word	0x00000000


	//----- nvinfo : EIATTR_FRAME_SIZE
	.align		4
.L_3:
        /*0018*/ 	.byte	0x04, 0x11
        /*001a*/ 	.short	(.L_5 - .L_4)
	.align		4
.L_4:
        /*001c*/ 	.word	index@($__internal_2_$__cuda_sm20_rcp_rn_f32_slowpath)
        /*0020*/ 	.word	0x00000000


	//----- nvinfo : EIATTR_FRAME_SIZE
	.align		4
.L_5:
        /*0024*/ 	.byte	0x04, 0x11
        /*0026*/ 	.short	(.L_7 - .L_6)
	.align		4
.L_6:
        /*0028*/ 	.word	index@(_Z9update_QsPfP4Ionsi)
        /*002c*/ 	.word	0x00000000


	//----- nvinfo : EIATTR_REGCOUNT
	.align		4
.L_7:
        /*0030*/ 	.byte	0x04, 0x2f
        /*0032*/ 	.short	(.L_9 - .L_8)
	.align		4
.L_8:
        /*0034*/ 	.word	index@(_Z6set_QsPfP4Ions)
        /*0038*/ 	.word	0x00000014


	//----- nvinfo : EIATTR_FRAME_SIZE
	.align		4
.L_9:
        /*003c*/ 	.byte	0x04, 0x11
        /*003e*/ 	.short	(.L_11 - .L_10)
	.align		4
.L_10:
        /*0040*/ 	.word	index@($__internal_1_$__cuda_sm20_sqrt_rn_f32_slowpath)
        /*0044*/ 	.word	0x00000000


	//----- nvinfo : EIATTR_FRAME_SIZE
	.align		4
.L_11:
        /*0048*/ 	.byte	0x04, 0x11
        /*004a*/ 	.short	(.L_13 - .L_12)
	.align		4
.L_12:
        /*004c*/ 	.word	index@($__internal_0_$__cuda_sm20_rcp_rn_f32_slowpath)
        /*0050*/ 	.word	0x00000000


	//----- nvinfo : EIATTR_FRAME_SIZE
	.align		4
.L_13:
        /*0054*/ 	.byte	0x04, 0x11
        /*0056*/ 	.short	(.L_15 - .L_14)
	.align		4
.L_14:
        /*0058*/ 	.word	index@(_Z6set_QsPfP4Ions)
        /*005c*/ 	.word	0x00000000


	//----- nvinfo : EIATTR_MIN_STACK_SIZE
	.align		4
.L_15:
        /*0060*/ 	.byte	0x04, 0x12
        /*0062*/ 	.short	(.L_17 - .L_16)
	.align		4
.L_16:
        /*0064*/ 	.word	index@(_Z6set_QsPfP4Ions)
        /*0068*/ 	.word	0x00000000


	//----- nvinfo : EIATTR_MIN_STACK_SIZE
	.align		4
.L_17:
        /*006c*/ 	.byte	0x04, 0x12
        /*006e*/ 	.short	(.L_19 - .L_18)
	.align		4
.L_18:
        /*0070*/ 	.word	index@(_Z9update_QsPfP4Ionsi)
        /*0074*/ 	.word	0x00000000
.L_19:


//--------------------- .nv.compat                --------------------------
	.section	.nv.compat,"",@"SHT_CUDA_COMPAT_INFO"
	.align	4
        /*0000*/ 	.byte	0x02, 0x09, 0x00, 0x00, 0x02, 0x02, 0x01, 0x00, 0x02, 0x05, 0x05, 0x00, 0x03, 0x07, 0x01, 0x01
        /*0010*/ 	.byte	0x02, 0x03, 0x00, 0x00, 0x02, 0x06, 0x01, 0x00, 0x04, 0x0b, 0x08, 0x00, 0x01, 0x00, 0x00, 0x00
        /*0020*/ 	.byte	0x00, 0x00, 0x00, 0x00


//--------------------- .nv.info._Z6set_QsPfP4Ions --------------------------
	.section	.nv.info._Z6set_QsPfP4Ions,"",@"SHT_CUDA_INFO"
	.sectionflags	@""
	.align	4


	//----- nvinfo : EIATTR_CUDA_API_VERSION
	.align		4
        /*0000*/ 	.byte	0x04, 0x37
        /*0002*/ 	.short	(.L_21 - .L_20)
.L_20:
        /*0004*/ 	.word	0x00000082


	//----- nvinfo : EIATTR_KPARAM_INFO
	.align		4
.L_21:
        /*0008*/ 	.byte	0x04, 0x17
        /*000a*/ 	.short	(.L_23 - .L_22)
.L_22:
        /*000c*/ 	.word	0x00000000
        /*0010*/ 	.short	0x0001
        /*0012*/ 	.short	0x0008
        /*0014*/ 	.byte	0x00, 0xf5, 0x21, 0x00


	//----- nvinfo : EIATTR_KPARAM_INFO
	.align		4
.L_23:
        /*0018*/ 	.byte	0x04, 0x17
        /*001a*/ 	.short	(.L_25 - .L_24)
.L_24:
        /*001c*/ 	.word	0x00000000
        /*0020*/ 	.short	0x0000
        /*0022*/ 	.short	0x0000
        /*0024*/ 	.byte	0x00, 0xf5, 0x21, 0x00


	//----- nvinfo : EIATTR_SPARSE_MMA_MASK
	.align		4
.L_25:
        /*0028*/ 	.byte	0x03, 0x50
        /*002a*/ 	.short	0x0000


	//----- nvinfo : EIATTR_MAXREG_COUNT
	.align		4
        /*002c*/ 	.byte	0x03, 0x1b
        /*002e*/ 	.short	0x00ff


	//----- nvinfo : EIATTR_MERCURY_ISA_VERSION
	.align		4
        /*0030*/ 	.byte	0x03, 0x5f
        /*0032*/ 	.short	0x0101


	//----- nvinfo : EIATTR_VRC_CTA_INIT_COUNT
	.align		4
        /*0034*/ 	.byte	0x02, 0x4a
	.zero		1
	.zero		1


	//----- nvinfo : EIATTR_EXIT_INSTR_OFFSETS
	.align		4
        /*0038*/ 	.byte	0x04, 0x1c
        /*003a*/ 	.short	(.L_27 - .L_26)


	//   ....[0]....
.L_26:
        /*003c*/ 	.word	0x00000060


	//   ....[1]....
        /*0040*/ 	.word	0x00000c90


	//----- nvinfo : EIATTR_CRS_STACK_SIZE
	.align		4
.L_27:
        /*0044*/ 	.byte	0x04, 0x1e
        /*0046*/ 	.short	(.L_29 - .L_28)
.L_28:
        /*0048*/ 	.word	0x00000000


	//----- nvinfo : EIATTR_CBANK_PARAM_SIZE
	.align		4
.L_29:
        /*004c*/ 	.byte	0x03, 0x19
        /*004e*/ 	.short	0x0010


	//----- nvinfo : EIATTR_PARAM_CBANK
	.align		4
        /*0050*/ 	.byte	0x04, 0x0a
        /*0052*/ 	.short	(.L_31 - .L_30)
	.align		4
.L_30:
        /*0054*/ 	.word	index@(.nv.constant0._Z6set_QsPfP4Ions)
        /*0058*/ 	.short	0x0380
        /*005a*/ 	.short	0x0010


	//----- nvinfo : EIATTR_SW_WAR
	.align		4
.L_31:
        /*005c*/ 	.byte	0x04, 0x36
        /*005e*/ 	.short	(.L_33 - .L_32)
.L_32:
        /*0060*/ 	.word	0x00000008
.L_33:


//--------------------- .nv.info._Z9update_QsPfP4Ionsi --------------------------
	.section	.nv.info._Z9update_QsPfP4Ionsi,"",@"SHT_CUDA_INFO"
	.sectionflags	@""
	.align	4


	//----- nvinfo : EIATTR_CUDA_API_VERSION
	.align		4
        /*0000*/ 	.byte	0x04, 0x37
        /*0002*/ 	.short	(.L_35 - .L_34)
.L_34:
        /*0004*/ 	.word	0x00000082


	//----- nvinfo : EIATTR_KPARAM_INFO
	.align		4
.L_35:
        /*0008*/ 	.byte	0x04, 0x17
        /*000a*/ 	.short	(.L_37 - .L_36)
.L_36:
        /*000c*/ 	.word	0x00000000
        /*0010*/ 	.short	0x0002
        /*0012*/ 	.short	0x0010
        /*0014*/ 	.byte	0x00, 0xf0, 0x11, 0x00


	//----- nvinfo : EIATTR_KPARAM_INFO
	.align		4
.L_37:
        /*0018*/ 	.byte	0x04, 0x17
        /*001a*/ 	.short	(.L_39 - .L_38)
.L_38:
        /*001c*/ 	.word	0x00000000
        /*0020*/ 	.short	0x0001
        /*0022*/ 	.short	0x0008
        /*0024*/ 	.byte	0x00, 0xf5, 0x21, 0x00


	//----- nvinfo : EIATTR_KPARAM_INFO
	.align		4
.L_39:
        /*0028*/ 	.byte	0x04, 0x17
        /*002a*/ 	.short	(.L_41 - .L_40)
.L_40:
        /*002c*/ 	.word	0x00000000
        /*0030*/ 	.short	0x0000
        /*0032*/ 	.short	0x0000
        /*0034*/ 	.byte	0x00, 0xf5, 0x21, 0x00


	//----- nvinfo : EIATTR_SPARSE_MMA_MASK
	.align		4
.L_41:
        /*0038*/ 	.byte	0x03, 0x50
        /*003a*/ 	.short	0x0000


	//----- nvinfo : EIATTR_MAXREG_COUNT
	.align		4
        /*003c*/ 	.byte	0x03, 0x1b
        /*003e*/ 	.short	0x00ff


	//----- nvinfo : EIATTR_MERCURY_ISA_VERSION
	.align		4
        /*0040*/ 	.byte	0x03, 0x5f
        /*0042*/ 	.short	0x0101


	//----- nvinfo : EIATTR_VRC_CTA_INIT_COUNT
	.align		4
        /*0044*/ 	.byte	0x02, 0x4a
	.zero		1
	.zero		1


	//----- nvinfo : EIATTR_EXIT_INSTR_OFFSETS
	.align		4
        /*0048*/ 	.byte	0x04, 0x1c
        /*004a*/ 	.short	(.L_43 - .L_42)


	//   ....[0]....
.L_42:
        /*004c*/ 	.word	0x00000060


	//   ....[1]....
        /*0050*/ 	.word	0x000000c0


	//   ....[2]....
        /*0054*/ 	.word	0x00000c50


	//----- nvinfo : EIATTR_CRS_STACK_SIZE
	.align		4
.L_43:
        /*0058*/ 	.byte	0x04, 0x1e
        /*005a*/ 	.short	(.L_45 - .L_44)
.L_44:
        /*005c*/ 	.word	0x00000000


	//----- nvinfo : EIATTR_CBANK_PARAM_SIZE
	.align		4
.L_45:
        /*0060*/ 	.byte	0x03, 0x19
        /*0062*/ 	.short	0x0014


	//----- nvinfo : EIATTR_PARAM_CBANK
	.align		4
        /*0064*/ 	.byte	0x04, 0x0a
        /*0066*/ 	.short	(.L_47 - .L_46)
	.align		4
.L_46:
        /*0068*/ 	.word	index@(.nv.constant0._Z9update_QsPfP4Ionsi)
        /*006c*/ 	.short	0x0380
        /*006e*/ 	.short	0x0014


	//----- nvinfo : EIATTR_SW_WAR
	.align		4
.L_47:
        /*0070*/ 	.byte	0x04, 0x36
        /*0072*/ 	.short	(.L_49 - .L_48)
.L_48:
        /*0074*/ 	.word	0x00000008
.L_49:


//--------------------- .nv.callgraph             --------------------------
	.section	.nv.callgraph,"",@"SHT_CUDA_CALLGRAPH"
	.align	4
	.sectionentsize	8
	.align		4
        /*0000*/ 	.word	0x00000000
	.align		4
        /*0004*/ 	.word	0xffffffff
	.align		4
        /*0008*/ 	.word	0x00000000
	.align		4
        /*000c*/ 	.word	0xfffffffe
	.align		4
        /*0010*/ 	.word	0x00000000
	.align		4
        /*0014*/ 	.word	0xfffffffd
	.align		4
        /*0018*/ 	.word	0x00000000
	.align		4
        /*001c*/ 	.word	0xfffffffc


//--------------------- .text._Z6set_QsPfP4Ions   --------------------------
	.section	.text._Z6set_QsPfP4Ions,"ax",@progbits
	.align	128
        .global         _Z6set_QsPfP4Ions
        .type           _Z6set_QsPfP4Ions,@function
        .size           _Z6set_QsPfP4Ions,(.L_x_34 - _Z6set_QsPfP4Ions)
        .other          _Z6set_QsPfP4Ions,@"STO_CUDA_ENTRY STV_DEFAULT"
_Z6set_QsPfP4Ions:
.text._Z6set_QsPfP4Ions:
[----:B------:R-:W-:Y:S01]  /*0000*/  LDC R1, c[0x0][0x37c] ;  /* 0x0000df00ff017b82 */ /* 0x000fe20000000800 */
[----:B------:R-:W0:Y:S07]  /*0010*/  S2R R3, SR_TID.X ;  /* 0x0000000000037919 */ /* 0x000e2e0000002100 */
[----:B------:R-:W0:Y:S08]  /*0020*/  S2UR UR4, SR_CTAID.X ;  /* 0x00000000000479c3 */ /* 0x000e300000002500 */
[----:B------:R-:W0:Y:S02]  /*0030*/  LDC R0, c[0x0][0x360] ;  /* 0x0000d800ff007b82 */ /* 0x000e240000000800 */
[----:B0-----:R-:W-:-:S05]  /*0040*/  IMAD R3, R0, UR4, R3 ;  /* 0x0000000400037c24 */ /* 0x001fca000f8e0203 */
[----:B------:R-:W-:-:S13]  /*0050*/  ISETP.GT.AND P0, PT, R3, 0xfffff, PT ;  /* 0x000fffff0300780c */ /* 0x000fda0003f04270 */
[----:B------:R-:W-:Y:S05]  /*0060*/  @P0 EXIT ;  /* 0x000000000000094d */ /* 0x000fea0003800000 */
[----:B------:R-:W0:Y:S01]  /*0070*/  LDC R5, c[0x0][0x38c] ;  /* 0x0000e300ff057b82 */ /* 0x000e220000000800 */
[----:B------:R-:W1:Y:S01]  /*0080*/  LDCU UR4, c[0x0][0x388] ;  /* 0x00007100ff0477ac */ /* 0x000e620008000800 */
[----:B------:R-:W-:Y:S01]  /*0090*/  SHF.R.S32.HI R0, RZ, 0x1f, R3 ;  /* 0x0000001fff007819 */ /* 0x000fe20000011403 */
[----:B------:R-:W-:Y:S01]  /*00a0*/  HFMA2 R6, -RZ, RZ, 0, 0 ;  /* 0x00000000ff067431 */ /* 0x000fe200000001ff */
[----:B------:R-:W2:Y:S02]  /*00b0*/  LDCU.64 UR6, c[0x0][0x358] ;  /* 0x00006b00ff0677ac */ /* 0x000ea40008000a00 */
[----:B------:R-:W-:-:S04]  /*00c0*/  LEA.HI R0, R0, R3, RZ, 0xa ;  /* 0x0000000300007211 */ /* 0x000fc800078f50ff */
[----:B------:R-:W-:Y:S02]  /*00d0*/  LOP3.LUT R2, R0, 0xfffffc00, RZ, 0xc0, !PT ;  /* 0xfffffc0000027812 */ /* 0x000fe400078ec0ff */
[----:B------:R-:W-:Y:S02]  /*00e0*/  SHF.R.S32.HI R7, RZ, 0xa, R0 ;  /* 0x0000000aff077819 */ /* 0x000fe40000011400 */
[----:B------:R-:W-:Y:S02]  /*00f0*/  IADD3 R2, PT, PT, R3, -R2, RZ ;  /* 0x8000000203027210 */ /* 0x000fe40007ffe0ff */
[----:B------:R-:W-:Y:S02]  /*0100*/  I2FP.F32.S32 R7, R7 ;  /* 0x0000000700077245 */ /* 0x000fe40000201400 */
[----:B------:R-:W-:Y:S02]  /*0110*/  I2FP.F32.S32 R8, R2 ;  /* 0x0000000200087245 */ /* 0x000fe40000201400 */
[----:B-1----:R-:W-:Y:S01]  /*0120*/  MOV R4, UR4 ;  /* 0x0000000400047c02 */ /* 0x002fe20008000f00 */
[----:B------:R-:W-:-:S06]  /*0130*/  UMOV UR4, URZ ;  /* 0x000000ff00047c82 */ /* 0x000fcc0008000000 */
.L_x_10:
[----:B0-2---:R-:W2:Y:S04]  /*0140*/  LDG.E R9, desc[UR6][R4.64] ;  /* 0x0000000604097981 */ /* 0x005ea8000c1e1900 */
[----:B------:R-:W3:Y:S01]  /*0150*/  LDG.E R0, desc[UR6][R4.64+0x5dc0] ;  /* 0x005dc00604007981 */ /* 0x000ee2000c1e1900 */
[----:B------:R-:W-:Y:S01]  /*0160*/  BSSY.RECONVERGENT B0, `(.L_x_0) ;  /* 0x0000049000007945 */ /* 0x000fe20003800200 */
[----:B------:R-:W-:Y:S02]  /*0170*/  MOV R2, 0x3f800000 ;  /* 0x3f80000000027802 */ /* 0x000fe40000000f00 */
[----:B------:R-:W-:Y:S01]  /*0180*/  MOV R11, 0x3f800000 ;  /* 0x3f800000000b7802 */ /* 0x000fe20000000f00 */
[----:B--2---:R-:W-:Y:S01]  /*0190*/  FADD R9, R8, -R9 ;  /* 0x8000000908097221 */ /* 0x004fe20000000000 */
[----:B---3--:R-:W-:-:S04]  /*01a0*/  FADD R0, R7, -R0 ;  /* 0x8000000007007221 */ /* 0x008fc80000000000 */
[----:B------:R-:W-:Y:S02]  /*01b0*/  FSETP.NEU.AND P0, PT, R9, 1, PT ;  /* 0x3f8000000900780b */ /* 0x000fe40003f0d000 */
[----:B------:R-:W-:-:S11]  /*01c0*/  FSETP.NEU.AND P1, PT, R0, 1, PT ;  /* 0x3f8000000000780b */ /* 0x000fd60003f2d000 */
[----:B------:R-:W-:Y:S05]  /*01d0*/  @!P0 BRA `(.L_x_1) ;  /* 0x0000000400048947 */ /* 0x000fea0003800000 */
[----:B------:R-:W-:-:S13]  /*01e0*/  FSETP.NAN.AND P0, PT, |R9|, |R9|, PT ;  /* 0x400000090900720b */ /* 0x000fda0003f08200 */
[----:B------:R-:W-:Y:S01]  /*01f0*/  @P0 FADD R11, R9, 2 ;  /* 0x40000000090b0421 */ /* 0x000fe20000000000 */
[----:B------:R-:W-:Y:S06]  /*0200*/  @P0 BRA `(.L_x_1) ;  /* 0x0000000000f80947 */ /* 0x000fec0003800000 */
[C---:B------:R-:W-:Y:S01]  /*0210*/  FMUL R10, |R9|.reuse, 16777216 ;  /* 0x4b800000090a7820 */ /* 0x040fe20000400200 */
[----:B------:R-:W-:Y:S01]  /*0220*/  FSETP.GEU.AND P0, PT, |R9|, 1.175494350822287508e-38, PT ;  /* 0x008000000900780b */ /* 0x000fe20003f0e200 */
[----:B------:R-:W-:-:S03]  /*0230*/  HFMA2 R17, -RZ, RZ, 0.771484375, 0.21533203125 ;  /* 0x3a2c32e4ff117431 */ /* 0x000fc600000001ff */
[----:B------:R-:W-:Y:S02]  /*0240*/  FSEL R10, R10, |R9|, !P0 ;  /* 0x400000090a0a7208 */ /* 0x000fe40004000000 */
[----:B------:R-:W-:Y:S02]  /*0250*/  FSEL R12, RZ, -24, P0 ;  /* 0xc1c00000ff0c7808 */ /* 0x000fe40000000000 */
[----:B------:R-:W-:Y:S02]  /*0260*/  IADD3 R11, PT, PT, R10, -0x3f3504f3, RZ ;  /* 0xc0cafb0d0a0b7810 */ /* 0x000fe40007ffe0ff */
[----:B------:R-:W-:Y:S02]  /*0270*/  FSETP.NEU.AND P0, PT, |R9|, +INF , PT ;  /* 0x7f8000000900780b */ /* 0x000fe40003f0d200 */
[----:B------:R-:W-:Y:S02]  /*0280*/  LOP3.LUT R11, R11, 0xff800000, RZ, 0xc0, !PT ;  /* 0xff8000000b0b7812 */ /* 0x000fe400078ec0ff */
[----:B------:R-:W-:-:S02]  /*0290*/  FSETP.NEU.AND P0, PT, R9, RZ, P0 ;  /* 0x000000ff0900720b */ /* 0x000fc4000070d000 */
[-C--:B------:R-:W-:Y:S02]  /*02a0*/  IADD3 R10, PT, PT, R10, -R11.reuse, RZ ;  /* 0x8000000b0a0a7210 */ /* 0x080fe40007ffe0ff */
[----:B------:R-:W-:-:S03]  /*02b0*/  I2FP.F32.S32 R11, R11 ;  /* 0x0000000b000b7245 */ /* 0x000fc60000201400 */
[C---:B------:R-:W-:Y:S01]  /*02c0*/  FADD R14, R10.reuse, 1 ;  /* 0x3f8000000a0e7421 */ /* 0x040fe20000000000 */
[----:B------:R-:W-:-:S04]  /*02d0*/  FADD R15, R10, -1 ;  /* 0xbf8000000a0f7421 */ /* 0x000fc80000000000 */
[----:B------:R-:W-:Y:S01]  /*02e0*/  FADD R13, R15, R15 ;  /* 0x0000000f0f0d7221 */ /* 0x000fe20000000000 */
[----:B------:R-:W0:Y:S01]  /*02f0*/  MUFU.RCP R14, R14 ;  /* 0x0000000e000e7308 */ /* 0x000e220000001000 */
[----:B------:R-:W-:Y:S02]  /*0300*/  @!P0 FADD R9, R9, R9 ;  /* 0x0000000909098221 */ /* 0x000fe40000000000 */
[----:B0-----:R-:W-:Y:S01]  /*0310*/  FMUL R10, R14, R13 ;  /* 0x0000000d0e0a7220 */ /* 0x001fe20000400000 */
[----:B------:R-:W-:-:S03]  /*0320*/  FFMA R13, R11, 1.1920928955078125e-07, R12 ;  /* 0x340000000b0d7823 */ /* 0x000fc6000000000c */
[----:B------:R-:W-:Y:S01]  /*0330*/  FADD R16, R15, -R10 ;  /* 0x8000000a0f107221 */ /* 0x000fe20000000000 */
[CC--:B------:R-:W-:Y:S01]  /*0340*/  FMUL R12, R10.reuse, R10.reuse ;  /* 0x0000000a0a0c7220 */ /* 0x0c0fe20000400000 */
[----:B------:R-:W-:Y:S02]  /*0350*/  FFMA R11, R10, 1.4426950216293334961, R13 ;  /* 0x3fb8aa3b0a0b7823 */ /* 0x000fe4000000000d */
[----:B------:R-:W-:Y:S01]  /*0360*/  FADD R16, R16, R16 ;  /* 0x0000001010107221 */ /* 0x000fe20000000000 */
[C---:B------:R-:W-:Y:S01]  /*0370*/  FFMA R17, R12.reuse, R17, 0.0032181653659790754318 ;  /* 0x3b52e7db0c117423 */ /* 0x040fe20000000011 */
[----:B------:R-:W-:Y:S02]  /*0380*/  FADD R13, R13, -R11 ;  /* 0x8000000b0d0d7221 */ /* 0x000fe40000000000 */
[----:B------:R-:W-:Y:S01]  /*0390*/  FFMA R15, R15, -R10, R16 ;  /* 0x8000000a0f0f7223 */ /* 0x000fe20000000010 */
[----:B------:R-:W-:Y:S01]  /*03a0*/  FFMA R17, R12, R17, 0.018033718690276145935 ;  /* 0x3c93bb730c117423 */ /* 0x000fe20000000011 */
[----:B------:R-:W-:-:S02]  /*03b0*/  FFMA R16, R10, 1.4426950216293334961, R13 ;  /* 0x3fb8aa3b0a107823 */ /* 0x000fc4000000000d */
[----:B------:R-:W-:Y:S01]  /*03c0*/  FMUL R15, R14, R15 ;  /* 0x0000000f0e0f7220 */ /* 0x000fe20000400000 */
[----:B------:R-:W-:-:S03]  /*03d0*/  FFMA R17, R12, R17, 0.12022458761930465698 ;  /* 0x3df6384f0c117423 */ /* 0x000fc60000000011 */
[----:B------:R-:W-:Y:S01]  /*03e0*/  FFMA R13, R15, 1.4426950216293334961, R16 ;  /* 0x3fb8aa3b0f0d7823 */ /* 0x000fe20000000010 */
[----:B------:R-:W-:-:S03]  /*03f0*/  FMUL R17, R12, R17 ;  /* 0x000000110c117220 */ /* 0x000fc60000400000 */
[----:B------:R-:W-:Y:S01]  /*0400*/  FFMA R14, R10, 1.9251366722983220825e-08, R13 ;  /* 0x32a55e340a0e7823 */ /* 0x000fe2000000000d */
[----:B------:R-:W-:-:S04]  /*0410*/  FMUL R12, R17, 3 ;  /* 0x40400000110c7820 */ /* 0x000fc80000400000 */
[----:B------:R-:W-:Y:S01]  /*0420*/  FFMA R12, R15, R12, R14 ;  /* 0x0000000c0f0c7223 */ /* 0x000fe2000000000e */
[----:B------:R-:W-:-:S03]  /*0430*/  MOV R15, 0x391fcb8e ;  /* 0x391fcb8e000f7802 */ /* 0x000fc60000000f00 */
[----:B------:R-:W-:-:S04]  /*0440*/  FFMA R12, R10, R17, R12 ;  /* 0x000000110a0c7223 */ /* 0x000fc8000000000c */
[----:B------:R-:W-:-:S04]  /*0450*/  FADD R10, R11, R12 ;  /* 0x0000000c0b0a7221 */ /* 0x000fc80000000000 */
[----:B------:R-:W-:Y:S01]  /*0460*/  FMUL R13, R10, 2 ;  /* 0x400000000a0d7820 */ /* 0x000fe20000400000 */
[----:B------:R-:W-:-:S03]  /*0470*/  FADD R11, -R11, R10 ;  /* 0x0000000a0b0b7221 */ /* 0x000fc60000000100 */
[----:B------:R-:W0:Y:S01]  /*0480*/  FRND R14, R13 ;  /* 0x0000000d000e7307 */ /* 0x000e220000201000 */
[----:B------:R-:W-:Y:S01]  /*0490*/  FADD R11, R12, -R11 ;  /* 0x8000000b0c0b7221 */ /* 0x000fe20000000000 */
[----:B------:R-:W-:Y:S01]  /*04a0*/  FFMA R10, R10, 2, -R13 ;  /* 0x400000000a0a7823 */ /* 0x000fe2000000080d */
[----:B------:R-:W-:-:S03]  /*04b0*/  FSETP.GT.AND P3, PT, |R13|, 152, PT ;  /* 0x431800000d00780b */ /* 0x000fc60003f64200 */
[----:B------:R-:W-:Y:S02]  /*04c0*/  FFMA R11, R11, 2, R10 ;  /* 0x400000000b0b7823 */ /* 0x000fe4000000000a */
[----:B------:R-:W1:Y:S01]  /*04d0*/  F2I.NTZ R12, R13 ;  /* 0x0000000d000c7305 */ /* 0x000e620000203100 */
[----:B0-----:R-:W-:Y:S01]  /*04e0*/  FADD R10, R13, -R14 ;  /* 0x8000000e0d0a7221 */ /* 0x001fe20000000000 */
[----:B------:R-:W-:-:S03]  /*04f0*/  FSETP.GT.AND P2, PT, R14, RZ, PT ;  /* 0x000000ff0e00720b */ /* 0x000fc60003f44000 */
[----:B------:R-:W-:-:S04]  /*0500*/  FADD R10, R10, R11 ;  /* 0x0000000b0a0a7221 */ /* 0x000fc80000000000 */
[----:B------:R-:W-:-:S04]  /*0510*/  FFMA R11, R10, R15, 0.0013391353422775864601 ;  /* 0x3aaf85ed0a0b7423 */ /* 0x000fc8000000000f */
[----:B------:R-:W-:-:S04]  /*0520*/  FFMA R11, R10, R11, 0.0096188392490148544312 ;  /* 0x3c1d98560a0b7423 */ /* 0x000fc8000000000b */
[----:B------:R-:W-:-:S04]  /*0530*/  FFMA R11, R10, R11, 0.055503588169813156128 ;  /* 0x3d6357bb0a0b7423 */ /* 0x000fc8000000000b */
[C---:B------:R-:W-:Y:S01]  /*0540*/  FFMA R15, R10.reuse, R11, 0.24022644758224487305 ;  /* 0x3e75fdec0a0f7423 */ /* 0x040fe2000000000b */
[----:B------:R-:W-:Y:S02]  /*0550*/  SEL R11, RZ, 0x83000000, P2 ;  /* 0x83000000ff0b7807 */ /* 0x000fe40001000000 */
[----:B------:R-:W-:Y:S01]  /*0560*/  FSETP.GEU.AND P2, PT, R13, RZ, PT ;  /* 0x000000ff0d00720b */ /* 0x000fe20003f4e000 */
[----:B------:R-:W-:Y:S01]  /*0570*/  FFMA R15, R10, R15, 0.69314718246459960938 ;  /* 0x3f3172180a0f7423 */ /* 0x000fe2000000000f */
[----:B------:R-:W-:Y:S02]  /*0580*/  IADD3 R14, PT, PT, R11, 0x7f000000, RZ ;  /* 0x7f0000000b0e7810 */ /* 0x000fe40007ffe0ff */
[----:B-1----:R-:W-:Y:S01]  /*0590*/  LEA R12, R12, -R11, 0x17 ;  /* 0x8000000b0c0c7211 */ /* 0x002fe200078eb8ff */
[----:B------:R-:W-:Y:S01]  /*05a0*/  FFMA R15, R10, R15, 1 ;  /* 0x3f8000000a0f7423 */ /* 0x000fe2000000000f */
[----:B------:R-:W-:-:S03]  /*05b0*/  FSEL R11, RZ, +INF , !P2 ;  /* 0x7f800000ff0b7808 */ /* 0x000fc60005000000 */
[----:B------:R-:W-:-:S04]  /*05c0*/  FMUL R15, R14, R15 ;  /* 0x0000000f0e0f7220 */ /* 0x000fc80000400000 */
[----:B------:R-:W-:Y:S01]  /*05d0*/  @!P3 FMUL R11, R12, R15 ;  /* 0x0000000f0c0bb220 */ /* 0x000fe20000400000 */
[----:B------:R-:W-:-:S07]  /*05e0*/  @!P0 LOP3.LUT R11, R9, 0x7fffffff, RZ, 0xc0, !PT ;  /* 0x7fffffff090b8812 */ /* 0x000fce00078ec0ff */
.L_x_1:
[----:B------:R-:W-:Y:S05]  /*05f0*/  BSYNC.RECONVERGENT B0 ;  /* 0x0000000000007941 */ /* 0x000fea0003800200 */
.L_x_0:
[----:B------:R-:W-:Y:S04]  /*0600*/  BSSY.RECONVERGENT B0, `(.L_x_2) ;  /* 0x0000043000007945 */ /* 0x000fe80003800200 */
        /* <DEDUP_REMOVED lines=13> */
[----:B------:R-:W-:-:S05]  /*06e0*/  IADD3 R9, PT, PT, R9, -R2, RZ ;  /* 0x8000000209097210 */ /* 0x000fca0007ffe0ff */
[C---:B------:R-:W-:Y:S01]  /*06f0*/  FADD R12, R9.reuse, 1 ;  /* 0x3f800000090c7421 */ /* 0x040fe20000000000 */
[----:B------:R-:W-:Y:S01]  /*0700*/  FADD R15, R9, -1 ;  /* 0xbf800000090f7421 */ /* 0x000fe20000000000 */
[----:B------:R-:W-:-:S03]  /*0710*/  I2FP.F32.S32 R9, R2 ;  /* 0x0000000200097245 */ /* 0x000fc60000201400 */
        /* <DEDUP_REMOVED lines=49> */
.L_x_3:
[----:B------:R-:W-:Y:S05]  /*0a30*/  BSYNC.RECONVERGENT B0 ;  /* 0x0000000000007941 */ /* 0x000fea0003800200 */
.L_x_2:
[----:B------:R-:W-:Y:S01]  /*0a40*/  FADD R11, R2, R11 ;  /* 0x0000000b020b7221 */ /* 0x000fe20000000000 */
[----:B------:R-:W-:Y:S01]  /*0a50*/  UIADD3 UR4, UPT, UPT, UR4, 0x1, URZ ;  /* 0x0000000104047890 */ /* 0x000fe2000fffe0ff */
[----:B------:R-:W-:Y:S02]  /*0a60*/  BSSY.RECONVERGENT B0, `(.L_x_4) ;  /* 0x000000e000007945 */ /* 0x000fe40003800200 */
[----:B------:R0:W1:Y:S01]  /*0a70*/  MUFU.RSQ R2, R11 ;  /* 0x0000000b00027308 */ /* 0x0000620000001400 */
[----:B------:R-:W-:Y:S01]  /*0a80*/  IADD3 R0, PT, PT, R11, -0xd000000, RZ ;  /* 0xf30000000b007810 */ /* 0x000fe20007ffe0ff */
[----:B------:R-:W-:-:S03]  /*0a90*/  UISETP.NE.AND UP0, UPT, UR4, 0x1388, UPT ;  /* 0x000013880400788c */ /* 0x000fc6000bf05270 */
[----:B------:R-:W-:-:S13]  /*0aa0*/  ISETP.GT.U32.AND P0, PT, R0, 0x727fffff, PT ;  /* 0x727fffff0000780c */ /* 0x000fda0003f04070 */
[----:B01----:R-:W-:Y:S05]  /*0ab0*/  @!P0 BRA `(.L_x_5) ;  /* 0x0000000000108947 */ /* 0x003fea0003800000 */
[----:B------:R-:W-:-:S07]  /*0ac0*/  MOV R13, 0xae0 ;  /* 0x00000ae0000d7802 */ /* 0x000fce0000000f00 */
[----:B------:R-:W-:Y:S05]  /*0ad0*/  CALL.REL.NOINC `($__internal_1_$__cuda_sm20_sqrt_rn_f32_slowpath) ;  /* 0x0000000400407944 */ /* 0x000fea0003c00000 */
[----:B------:R-:W-:Y:S01]  /*0ae0*/  MOV R0, R2 ;  /* 0x0000000200007202 */ /* 0x000fe20000000f00 */
[----:B------:R-:W-:Y:S06]  /*0af0*/  BRA `(.L_x_6) ;  /* 0x0000000000107947 */ /* 0x000fec0003800000 */
.L_x_5:
[----:B------:R-:W-:Y:S01]  /*0b00*/  FMUL.FTZ R0, R11, R2 ;  /* 0x000000020b007220 */ /* 0x000fe20000410000 */
[----:B------:R-:W-:-:S03]  /*0b10*/  FMUL.FTZ R2, R2, 0.5 ;  /* 0x3f00000002027820 */ /* 0x000fc60000410000 */
[----:B------:R-:W-:-:S04]  /*0b20*/  FFMA R9, -R0, R0, R11 ;  /* 0x0000000000097223 */ /* 0x000fc8000000010b */
[----:B------:R-:W-:-:S07]  /*0b30*/  FFMA R0, R9, R2, R0 ;  /* 0x0000000209007223 */ /* 0x000fce0000000000 */
.L_x_6:
[----:B------:R-:W-:Y:S05]  /*0b40*/  BSYNC.RECONVERGENT B0 ;  /* 0x0000000000007941 */ /* 0x000fea0003800200 */
.L_x_4:
[----:B------:R-:W-:Y:S01]  /*0b50*/  IADD3 R2, PT, PT, R0, 0x1800000, RZ ;  /* 0x0180000000027810 */ /* 0x000fe20007ffe0ff */
[----:B------:R-:W-:Y:S03]  /*0b60*/  BSSY.RECONVERGENT B0, `(.L_x_7) ;  /* 0x000000b000007945 */ /* 0x000fe60003800200 */
[----:B------:R-:W-:-:S04]  /*0b70*/  LOP3.LUT R2, R2, 0x7f800000, RZ, 0xc0, !PT ;  /* 0x7f80000002027812 */ /* 0x000fc800078ec0ff */
[----:B------:R-:W-:-:S13]  /*0b80*/  ISETP.GT.U32.AND P0, PT, R2, 0x1ffffff, PT ;  /* 0x01ffffff0200780c */ /* 0x000fda0003f04070 */
[----:B------:R-:W-:Y:S05]  /*0b90*/  @P0 BRA `(.L_x_8) ;  /* 0x00000000000c0947 */ /* 0x000fea0003800000 */
[----:B------:R-:W-:-:S07]  /*0ba0*/  MOV R10, 0xbc0 ;  /* 0x00000bc0000a7802 */ /* 0x000fce0000000f00 */
[----:B------:R-:W-:Y:S05]  /*0bb0*/  CALL.REL.NOINC `($__internal_0_$__cuda_sm20_rcp_rn_f32_slowpath) ;  /* 0x0000000000387944 */ /* 0x000fea0003c00000 */
[----:B------:R-:W-:Y:S05]  /*0bc0*/  BRA `(.L_x_9) ;  /* 0x0000000000107947 */ /* 0x000fea0003800000 */
.L_x_8:
[----:B------:R-:W0:Y:S02]  /*0bd0*/  MUFU.RCP R9, R0 ;  /* 0x0000000000097308 */ /* 0x000e240000001000 */
[----:B0-----:R-:W-:-:S04]  /*0be0*/  FFMA R2, R9, R0, -1 ;  /* 0xbf80000009027423 */ /* 0x001fc80000000000 */
[----:B------:R-:W-:-:S04]  /*0bf0*/  FADD.FTZ R2, -R2, -RZ ;  /* 0x800000ff02027221 */ /* 0x000fc80000010100 */
[----:B------:R-:W-:-:S07]  /*0c00*/  FFMA R9, R9, R2, R9 ;  /* 0x0000000209097223 */ /* 0x000fce0000000009 */
.L_x_9:
[----:B------:R-:W-:Y:S05]  /*0c10*/  BSYNC.RECONVERGENT B0 ;  /* 0x0000000000007941 */ /* 0x000fea0003800200 */
.L_x_7:
[----:B------:R-:W-:Y:S01]  /*0c20*/  IADD3 R4, P0, PT, R4, 0x4, RZ ;  /* 0x0000000404047810 */ /* 0x000fe20007f1e0ff */
[----:B------:R-:W-:-:S03]  /*0c30*/  FADD R6, R9, R6 ;  /* 0x0000000609067221 */ /* 0x000fc60000000000 */
[----:B------:R-:W-:Y:S01]  /*0c40*/  IADD3.X R5, PT, PT, RZ, R5, RZ, P0, !PT ;  /* 0x00000005ff057210 */ /* 0x000fe200007fe4ff */
[----:B------:R-:W-:Y:S08]  /*0c50*/  BRA.U UP0, `(.L_x_10) ;  /* 0xfffffff500387547 */ /* 0x000ff0000b83ffff */
[----:B------:R-:W0:Y:S02]  /*0c60*/  LDC.64 R4, c[0x0][0x380] ;  /* 0x0000e000ff047b82 */ /* 0x000e240000000a00 */
[----:B0-----:R-:W-:-:S05]  /*0c70*/  IMAD.WIDE R2, R3, 0x4, R4 ;  /* 0x0000000403027825 */ /* 0x001fca00078e0204 */
[----:B------:R-:W-:Y:S01]  /*0c80*/  STG.E desc[UR6][R2.64], R6 ;  /* 0x0000000602007986 */ /* 0x000fe2000c101906 */
[----:B------:R-:W-:Y:S05]  /*0c90*/  EXIT ;  /* 0x000000000000794d */ /* 0x000fea0003800000 */
        .weak           $__internal_0_$__cuda_sm20_rcp_rn_f32_slowpath
        .type           $__internal_0_$__cuda_sm20_rcp_rn_f32_slowpath,@function
        .size           $__internal_0_$__cuda_sm20_rcp_rn_f32_slowpath,($__internal_1_$__cuda_sm20_sqrt_rn_f32_slowpath - $__internal_0_$__cuda_sm20_rcp_rn_f32_slowpath)
$__internal_0_$__cuda_sm20_rcp_rn_f32_slowpath:
[----:B------:R-:W-:Y:S01]  /*0ca0*/  SHF.L.U32 R2, R0, 0x1, RZ ;  /* 0x0000000100027819 */ /* 0x000fe200000006ff */
[----:B------:R-:W-:Y:S03]  /*0cb0*/  BSSY.RECONVERGENT B1, `(.L_x_11) ;  /* 0x0000030000017945 */ /* 0x000fe60003800200 */
[----:B------:R-:W-:-:S04]  /*0cc0*/  SHF.R.U32.HI R13, RZ, 0x18, R2 ;  /* 0x00000018ff0d7819 */ /* 0x000fc80000011602 */
[----:B------:R-:W-:-:S13]  /*0cd0*/  ISETP.NE.U32.AND P0, PT, R13, RZ, PT ;  /* 0x000000ff0d00720c */ /* 0x000fda0003f05070 */
[----:B------:R-:W-:Y:S05]  /*0ce0*/  @P0 BRA `(.L_x_12) ;  /* 0x0000000000280947 */ /* 0x000fea0003800000 */
[----:B------:R-:W-:-:S04]  /*0cf0*/  SHF.L.U32 R2, R0, 0x1, RZ ;  /* 0x0000000100027819 */ /* 0x000fc800000006ff */
[----:B------:R-:W-:-:S13]  /*0d00*/  ISETP.NE.AND P0, PT, R2, RZ, PT ;  /* 0x000000ff0200720c */ /* 0x000fda0003f05270 */
[----:B------:R-:W-:Y:S01]  /*0d10*/  @P0 FFMA R11, R0, 1.84467440737095516160e+19, RZ ;  /* 0x5f800000000b0823 */ /* 0x000fe200000000ff */
[----:B------:R-:W-:Y:S08]  /*0d20*/  @!P0 MUFU.RCP R9, R0 ;  /* 0x0000000000098308 */ /* 0x000ff00000001000 */
[----:B------:R-:W0:Y:S02]  /*0d30*/  @P0 MUFU.RCP R2, R11 ;  /* 0x0000000b00020308 */ /* 0x000e240000001000 */
[----:B0-----:R-:W-:-:S04]  /*0d40*/  @P0 FFMA R12, R11, R2, -1 ;  /* 0xbf8000000b0c0423 */ /* 0x001fc80000000002 */
[----:B------:R-:W-:-:S04]  /*0d50*/  @P0 FADD.FTZ R13, -R12, -RZ ;  /* 0x800000ff0c0d0221 */ /* 0x000fc80000010100 */
[----:B------:R-:W-:-:S04]  /*0d60*/  @P0 FFMA R2, R2, R13, R2 ;  /* 0x0000000d02020223 */ /* 0x000fc80000000002 */
[----:B------:R-:W-:Y:S01]  /*0d70*/  @P0 FFMA R9, R2, 1.84467440737095516160e+19, RZ ;  /* 0x5f80000002090823 */ /* 0x000fe200000000ff */
[----:B------:R-:W-:Y:S06]  /*0d80*/  BRA `(.L_x_13) ;  /* 0x0000000000887947 */ /* 0x000fec0003800000 */
.L_x_12:
[----:B------:R-:W-:-:S04]  /*0d90*/  IADD3 R15, PT, PT, R13, -0xfd, RZ ;  /* 0xffffff030d0f7810 */ /* 0x000fc80007ffe0ff */
[----:B------:R-:W-:-:S13]  /*0da0*/  ISETP.GT.U32.AND P0, PT, R15, 0x1, PT ;  /* 0x000000010f00780c */ /* 0x000fda0003f04070 */
[----:B------:R-:W-:Y:S05]  /*0db0*/  @P0 BRA `(.L_x_14) ;  /* 0x0000000000780947 */ /* 0x000fea0003800000 */
[----:B------:R-:W-:Y:S01]  /*0dc0*/  LOP3.LUT R2, R0, 0x7fffff, RZ, 0xc0, !PT ;  /* 0x007fffff00027812 */ /* 0x000fe200078ec0ff */
[----:B------:R-:W-:-:S03]  /*0dd0*/  HFMA2 R14, -RZ, RZ, 0, 1.78813934326171875e-07 ;  /* 0x00000003ff0e7431 */ /* 0x000fc600000001ff */
[----:B------:R-:W-:-:S04]  /*0de0*/  LOP3.LUT R2, R2, 0x3f800000, RZ, 0xfc, !PT ;  /* 0x3f80000002027812 */ /* 0x000fc800078efcff */
[----:B------:R-:W0:Y:S01]  /*0df0*/  MUFU.RCP R9, R2 ;  /* 0x0000000200097308 */ /* 0x000e220000001000 */
[----:B------:R-:W-:Y:S01]  /*0e00*/  SHF.L.U32 R14, R14, R15, RZ ;  /* 0x0000000f0e0e7219 */ /* 0x000fe200000006ff */
[----:B0-----:R-:W-:-:S04]  /*0e10*/  FFMA R11, R2, R9, -1 ;  /* 0xbf800000020b7423 */ /* 0x001fc80000000009 */
[----:B------:R-:W-:-:S04]  /*0e20*/  FADD.FTZ R12, -R11, -RZ ;  /* 0x800000ff0b0c7221 */ /* 0x000fc80000010100 */
[CCC-:B------:R-:W-:Y:S01]  /*0e30*/  FFMA.RM R11, R9.reuse, R12.reuse, R9.reuse ;  /* 0x0000000c090b7223 */ /* 0x1c0fe20000004009 */
[----:B------:R-:W-:-:S04]  /*0e40*/  FFMA.RP R12, R9, R12, R9 ;  /* 0x0000000c090c7223 */ /* 0x000fc80000008009 */
[C---:B------:R-:W-:Y:S02]  /*0e50*/  LOP3.LUT R9, R11.reuse, 0x7fffff, RZ, 0xc0, !PT ;  /* 0x007fffff0b097812 */ /* 0x040fe400078ec0ff */
[----:B------:R-:W-:Y:S02]  /*0e60*/  FSETP.NEU.FTZ.AND P0, PT, R11, R12, PT ;  /* 0x0000000c0b00720b */ /* 0x000fe40003f1d000 */
[----:B------:R-:W-:Y:S02]  /*0e70*/  LOP3.LUT R9, R9, 0x800000, RZ, 0xfc, !PT ;  /* 0x0080000009097812 */ /* 0x000fe400078efcff */
[----:B------:R-:W-:Y:S02]  /*0e80*/  SEL R11, RZ, 0xffffffff, !P0 ;  /* 0xffffffffff0b7807 */ /* 0x000fe40004000000 */
[----:B------:R-:W-:Y:S02]  /*0e90*/  LOP3.LUT R14, R14, R9, RZ, 0xc0, !PT ;  /* 0x000000090e0e7212 */ /* 0x000fe400078ec0ff */
[----:B------:R-:W-:-:S02]  /*0ea0*/  IADD3 R2, PT, PT, -R11, RZ, RZ ;  /* 0x000000ff0b027210 */ /* 0x000fc40007ffe1ff */
[-C--:B------:R-:W-:Y:S02]  /*0eb0*/  SHF.R.U32.HI R14, RZ, R15.reuse, R14 ;  /* 0x0000000fff0e7219 */ /* 0x080fe4000001160e */
[----:B------:R-:W-:Y:S02]  /*0ec0*/  LOP3.LUT P1, RZ, R2, R15, R9, 0xf8, !PT ;  /* 0x0000000f02ff7212 */ /* 0x000fe4000782f809 */
[C---:B------:R-:W-:Y:S02]  /*0ed0*/  LOP3.LUT P0, RZ, R14.reuse, 0x1, RZ, 0xc0, !PT ;  /* 0x000000010eff7812 */ /* 0x040fe4000780c0ff */
[----:B------:R-:W-:-:S04]  /*0ee0*/  LOP3.LUT P2, RZ, R14, 0x2, RZ, 0xc0, !PT ;  /* 0x000000020eff7812 */ /* 0x000fc8000784c0ff */
[----:B------:R-:W-:Y:S02]  /*0ef0*/  PLOP3.LUT P0, PT, P0, P1, P2, 0xe0, 0x0 ;  /* 0x000000000000781c */ /* 0x000fe40000703c20 */
[----:B------:R-:W-:Y:S02]  /*0f00*/  LOP3.LUT P1, RZ, R0, 0x7fffff, RZ, 0xc0, !PT ;  /* 0x007fffff00ff7812 */ /* 0x000fe4000782c0ff */
[----:B------:R-:W-:-:S04]  /*0f10*/  SEL R2, RZ, 0x1, !P0 ;  /* 0x00000001ff027807 */ /* 0x000fc80004000000 */
[----:B------:R-:W-:-:S04]  /*0f20*/  IADD3 R2, PT, PT, -R2, RZ, RZ ;  /* 0x000000ff02027210 */ /* 0x000fc80007ffe1ff */
[----:B------:R-:W-:Y:S02]  /*0f30*/  ISETP.GE.AND P0, PT, R2, RZ, PT ;  /* 0x000000ff0200720c */ /* 0x000fe40003f06270 */
[----:B------:R-:W-:-:S04]  /*0f40*/  IADD3 R2, PT, PT, R13, -0xfc, RZ ;  /* 0xffffff040d027810 */ /* 0x000fc80007ffe0ff */
[----:B------:R-:W-:-:S07]  /*0f50*/  SHF.R.U32.HI R9, RZ, R2, R9 ;  /* 0x00000002ff097219 */ /* 0x000fce0000011609 */
[----:B------:R-:W-:-:S04]  /*0f60*/  @!P0 IADD3 R9, PT, PT, R9, 0x1, RZ ;  /* 0x0000000109098810 */ /* 0x000fc80007ffe0ff */
[----:B------:R-:W-:-:S04]  /*0f70*/  @!P1 SHF.L.U32 R9, R9, 0x1, RZ ;  /* 0x0000000109099819 */ /* 0x000fc800000006ff */
[----:B------:R-:W-:Y:S01]  /*0f80*/  LOP3.LUT R9, R9, 0x80000000, R0, 0xf8, !PT ;  /* 0x8000000009097812 */ /* 0x000fe200078ef800 */
[----:B------:R-:W-:Y:S06]  /*0f90*/  BRA `(.L_x_13) ;  /* 0x0000000000047947 */ /* 0x000fec0003800000 */
.L_x_14:
[----:B------:R0:W1:Y:S02]  /*0fa0*/  MUFU.RCP R9, R0 ;  /* 0x0000000000097308 */ /* 0x0000640000001000 */
.L_x_13:
[----:B------:R-:W-:Y:S05]  /*0fb0*/  BSYNC.RECONVERGENT B1 ;  /* 0x0000000000017941 */ /* 0x000fea0003800200 */
.L_x_11:
[----:B------:R-:W-:-:S04]  /*0fc0*/  MOV R11, 0x0 ;  /* 0x00000000000b7802 */ /* 0x000fc80000000f00 */
[----:B01----:R-:W-:Y:S05]  /*0fd0*/  RET.REL.NODEC R10 `(_Z6set_QsPfP4Ions) ;  /* 0xfffffff00a087950 */ /* 0x003fea0003c3ffff */
        .weak           $__internal_1_$__cuda_sm20_sqrt_rn_f32_slowpath
        .type           $__internal_1_$__cuda_sm20_sqrt_rn_f32_slowpath,@function
        .size           $__internal_1_$__cuda_sm20_sqrt_rn_f32_slowpath,(.L_x_34 - $__internal_1_$__cuda_sm20_sqrt_rn_f32_slowpath)
$__internal_1_$__cuda_sm20_sqrt_rn_f32_slowpath:
[----:B------:R-:W-:-:S13]  /*0fe0*/  LOP3.LUT P0, RZ, R11, 0x7fffffff, RZ, 0xc0, !PT ;  /* 0x7fffffff0bff7812 */ /* 0x000fda000780c0ff */
[----:B------:R-:W-:Y:S01]  /*0ff0*/  @!P0 MOV R2, R11 ;  /* 0x0000000b00028202 */ /* 0x000fe20000000f00 */
[----:B------:R-:W-:Y:S06]  /*1000*/  @!P0 BRA `(.L_x_15) ;  /* 0x0000000000448947 */ /* 0x000fec0003800000 */
[----:B------:R-:W-:Y:S02]  /*1010*/  FSETP.GEU.FTZ.AND P0, PT, R11, RZ, PT ;  /* 0x000000ff0b00720b */ /* 0x000fe40003f1e000 */
[----:B------:R-:W-:-:S11]  /*1020*/  MOV R0, R11 ;  /* 0x0000000b00007202 */ /* 0x000fd60000000f00 */
[----:B------:R-:W-:Y:S01]  /*1030*/  @!P0 MOV R2, 0x7fffffff ;  /* 0x7fffffff00028802 */ /* 0x000fe20000000f00 */
[----:B------:R-:W-:Y:S06]  /*1040*/  @!P0 BRA `(.L_x_15) ;  /* 0x0000000000348947 */ /* 0x000fec0003800000 */
[----:B------:R-:W-:-:S13]  /*1050*/  FSETP.GTU.FTZ.AND P0, PT, |R0|, +INF , PT ;  /* 0x7f8000000000780b */ /* 0x000fda0003f1c200 */
[----:B------:R-:W-:Y:S01]  /*1060*/  @P0 FADD.FTZ R2, R0, 1 ;  /* 0x3f80000000020421 */ /* 0x000fe20000010000 */
[----:B------:R-:W-:Y:S06]  /*1070*/  @P0 BRA `(.L_x_15) ;  /* 0x0000000000280947 */ /* 0x000fec0003800000 */
[----:B------:R-:W-:-:S13]  /*1080*/  FSETP.NEU.FTZ.AND P0, PT, |R0|, +INF , PT ;  /* 0x7f8000000000780b */ /* 0x000fda0003f1d200 */
[----:B------:R-:W-:-:S04]  /*1090*/  @P0 FFMA R9, R0, 1.84467440737095516160e+19, RZ ;  /* 0x5f80000000090823 */ /* 0x000fc800000000ff */
[----:B------:R-:W0:Y:S02]  /*10a0*/  @P0 MUFU.RSQ R2, R9 ;  /* 0x0000000900020308 */ /* 0x000e240000001400 */
[----:B0-----:R-:W-:Y:S01]  /*10b0*/  @P0 FMUL.FTZ R10, R9, R2 ;  /* 0x00000002090a0220 */ /* 0x001fe20000410000 */
[----:B------:R-:W-:Y:S01]  /*10c0*/  @P0 FMUL.FTZ R12, R2, 0.5 ;  /* 0x3f000000020c0820 */ /* 0x000fe20000410000 */
[----:B------:R-:W-:Y:S02]  /*10d0*/  @!P0 MOV R2, R0 ;  /* 0x0000000000028202 */ /* 0x000fe40000000f00 */
[----:B------:R-:W-:-:S04]  /*10e0*/  @P0 FADD.FTZ R11, -R10, -RZ ;  /* 0x800000ff0a0b0221 */ /* 0x000fc80000010100 */
[----:B------:R-:W-:-:S04]  /*10f0*/  @P0 FFMA R11, R10, R11, R9 ;  /* 0x0000000b0a0b0223 */ /* 0x000fc80000000009 */
[----:B------:R-:W-:-:S04]  /*1100*/  @P0 FFMA R11, R11, R12, R10 ;  /* 0x0000000c0b0b0223 */ /* 0x000fc8000000000a */
[----:B------:R-:W-:-:S07]  /*1110*/  @P0 FMUL.FTZ R2, R11, 2.3283064365386962891e-10 ;  /* 0x2f8000000b020820 */ /* 0x000fce0000410000 */
.L_x_15:
[----:B------:R-:W-:Y:S01]  /*1120*/  HFMA2 R11, -RZ, RZ, 0, 0 ;  /* 0x00000000ff0b7431 */ /* 0x000fe200000001ff */
[----:B------:R-:W-:-:S04]  /*1130*/  MOV R10, R13 ;  /* 0x0000000d000a7202 */ /* 0x000fc80000000f00 */
[----:B------:R-:W-:Y:S05]  /*1140*/  RET.REL.NODEC R10 `(_Z6set_QsPfP4Ions) ;  /* 0xffffffec0aac7950 */ /* 0x000fea0003c3ffff */
.L_x_16:
[----:B------:R-:W-:-:S00]  /*1150*/  BRA `(.L_x_16) ;  /* 0xfffffffc00fc7947 */ /* 0x000fc0000383ffff */
[----:B------:R-:W-:-:S00]  /*1160*/  NOP ;  /* 0x0000000000007918 */ /* 0x000fc00000000000 */
        /* <DEDUP_REMOVED lines=9> */
.L_x_34:


//--------------------- .text._Z9update_QsPfP4Ionsi --------------------------
	.section	.text._Z9update_QsPfP4Ionsi,"ax",@progbits
	.align	128
        .global         _Z9update_QsPfP4Ionsi
        .type           _Z9update_QsPfP4Ionsi,@function
        .size           _Z9update_QsPfP4Ionsi,(.L_x_36 - _Z9update_QsPfP4Ionsi)
        .other          _Z9update_QsPfP4Ionsi,@"STO_CUDA_ENTRY STV_DEFAULT"
_Z9update_QsPfP4Ionsi:
.text._Z9update_QsPfP4Ionsi:
[----:B------:R-:W-:Y:S01]  /*0000*/  LDC R1, c[0x0][0x37c] ;  /* 0x0000df00ff017b82 */ /* 0x000fe20000000800 */
[----:B------:R-:W0:Y:S07]  /*0010*/  S2R R9, SR_TID.X ;  /* 0x0000000000097919 */ /* 0x000e2e0000002100 */
[----:B------:R-:W0:Y:S08]  /*0020*/  S2UR UR4, SR_CTAID.X ;  /* 0x00000000000479c3 */ /* 0x000e300000002500 */
[----:B------:R-:W0:Y:S02]  /*0030*/  LDC R0, c[0x0][0x360] ;  /* 0x0000d800ff007b82 */ /* 0x000e240000000800 */
[----:B0-----:R-:W-:-:S05]  /*0040*/  IMAD R9, R0, UR4, R9 ;  /* 0x0000000400097c24 */ /* 0x001fca000f8e0209 */
[----:B------:R-:W-:-:S13]  /*0050*/  ISETP.GT.AND P0, PT, R9, 0xfffff, PT ;  /* 0x000fffff0900780c */ /* 0x000fda0003f04270 */
[----:B------:R-:W-:Y:S05]  /*0060*/  @P0 EXIT ;  /* 0x000000000000094d */ /* 0x000fea0003800000 */
[----:B------:R-:W0:Y:S01]  /*0070*/  LDC.64 R4, c[0x0][0x380] ;  /* 0x0000e000ff047b82 */ /* 0x000e220000000a00 */
[----:B------:R-:W1:Y:S01]  /*0080*/  LDCU.64 UR4, c[0x0][0x358] ;  /* 0x00006b00ff0477ac */ /* 0x000e620008000a00 */
[----:B0-----:R-:W-:-:S05]  /*0090*/  IMAD.WIDE R4, R9, 0x4, R4 ;  /* 0x0000000409047825 */ /* 0x001fca00078e0204 */
[----:B-1----:R-:W2:Y:S02]  /*00a0*/  LDG.E R3, desc[UR4][R4.64] ;  /* 0x0000000404037981 */ /* 0x002ea4000c1e1900 */
[----:B--2---:R-:W-:-:S13]  /*00b0*/  FSETP.NEU.AND P0, PT, R3, +INF , PT ;  /* 0x7f8000000300780b */ /* 0x004fda0003f0d000 */
[----:B------:R-:W-:Y:S05]  /*00c0*/  @!P0 EXIT ;  /* 0x000000000000894d */ /* 0x000fea0003800000 */
[----:B------:R-:W0:Y:S08]  /*00d0*/  LDC R11, c[0x0][0x390] ;  /* 0x0000e400ff0b7b82 */ /* 0x000e300000000800 */
[----:B------:R-:W0:Y:S02]  /*00e0*/  LDC.64 R6, c[0x0][0x388] ;  /* 0x0000e200ff067b82 */ /* 0x000e240000000a00 */
[----:B0-----:R-:W-:-:S05]  /*00f0*/  IMAD.WIDE R6, R11, 0x4, R6 ;  /* 0x000000040b067825 */ /* 0x001fca00078e0206 */
[----:B------:R-:W2:Y:S04]  /*0100*/  LDG.E R11, desc[UR4][R6.64+0x4e1c] ;  /* 0x004e1c04060b7981 */ /* 0x000ea8000c1e1900 */
[----:B------:R0:W3:Y:S01]  /*0110*/  LDG.E R8, desc[UR4][R6.64+0xabdc] ;  /* 0x00abdc0406087981 */ /* 0x0000e2000c1e1900 */
[----:B------:R-:W-:Y:S01]  /*0120*/  SHF.R.S32.HI R0, RZ, 0x1f, R9 ;  /* 0x0000001fff007819 */ /* 0x000fe20000011409 */
[----:B------:R-:W-:Y:S03]  /*0130*/  BSSY.RECONVERGENT B0, `(.L_x_17) ;  /* 0x000004f000007945 */ /* 0x000fe60003800200 */
[----:B------:R-:W-:-:S04]  /*0140*/  LEA.HI R0, R0, R9, RZ, 0xa ;  /* 0x0000000900007211 */ /* 0x000fc800078f50ff */
[----:B------:R-:W-:Y:S01]  /*0150*/  LOP3.LUT R2, R0, 0xfffffc00, RZ, 0xc0, !PT ;  /* 0xfffffc0000027812 */ /* 0x000fe200078ec0ff */
[----:B0-----:R-:W-:Y:S01]  /*0160*/  HFMA2 R6, -RZ, RZ, 1.875, 0 ;  /* 0x3f800000ff067431 */ /* 0x001fe200000001ff */
[----:B------:R-:W-:Y:S02]  /*0170*/  SHF.R.S32.HI R0, RZ, 0xa, R0 ;  /* 0x0000000aff007819 */ /* 0x000fe40000011400 */
[----:B------:R-:W-:Y:S02]  /*0180*/  IADD3 R2, PT, PT, R9, -R2, RZ ;  /* 0x8000000209027210 */ /* 0x000fe40007ffe0ff */
[----:B------:R-:W-:Y:S02]  /*0190*/  I2FP.F32.S32 R9, R0 ;  /* 0x0000000000097245 */ /* 0x000fe40000201400 */
[----:B------:R-:W-:Y:S02]  /*01a0*/  I2FP.F32.S32 R2, R2 ;  /* 0x0000000200027245 */ /* 0x000fe40000201400 */
[----:B------:R-:W-:-:S03]  /*01b0*/  MOV R7, 0x3f800000 ;  /* 0x3f80000000077802 */ /* 0x000fc60000000f00 */
[----:B--2---:R-:W-:Y:S01]  /*01c0*/  FADD R2, R2, -R11 ;  /* 0x8000000b02027221 */ /* 0x004fe20000000000 */
[----:B---3--:R-:W-:-:S04]  /*01d0*/  FADD R0, -R8, R9 ;  /* 0x0000000908007221 */ /* 0x008fc80000000100 */
        /* <DEDUP_REMOVED lines=9> */
[----:B------:R-:W-:-:S04]  /*0270*/  FSEL R7, R7, |R2|, !P0 ;  /* 0x4000000207077208 */ /* 0x000fc80004000000 */
[----:B------:R-:W-:-:S04]  /*0280*/  IADD3 R8, PT, PT, R7, -0x3f3504f3, RZ ;  /* 0xc0cafb0d07087810 */ /* 0x000fc80007ffe0ff */
[----:B------:R-:W-:-:S04]  /*0290*/  LOP3.LUT R8, R8, 0xff800000, RZ, 0xc0, !PT ;  /* 0xff80000008087812 */ /* 0x000fc800078ec0ff */
[-C--:B------:R-:W-:Y:S02]  /*02a0*/  IADD3 R7, PT, PT, R7, -R8.reuse, RZ ;  /* 0x8000000807077210 */ /* 0x080fe40007ffe0ff */
[----:B------:R-:W-:-:S03]  /*02b0*/  I2FP.F32.S32 R8, R8 ;  /* 0x0000000800087245 */ /* 0x000fc60000201400 */
[C---:B------:R-:W-:Y:S01]  /*02c0*/  FADD R10, R7.reuse, 1 ;  /* 0x3f800000070a7421 */ /* 0x040fe20000000000 */
[----:B------:R-:W-:Y:S01]  /*02d0*/  FADD R9, R7, -1 ;  /* 0xbf80000007097421 */ /* 0x000fe20000000000 */
[----:B------:R-:W-:Y:S02]  /*02e0*/  FSEL R7, RZ, -24, P0 ;  /* 0xc1c00000ff077808 */ /* 0x000fe40000000000 */
[----:B------:R-:W-:Y:S01]  /*02f0*/  FSETP.NEU.AND P0, PT, |R2|, +INF , PT ;  /* 0x7f8000000200780b */ /* 0x000fe20003f0d200 */
[----:B------:R-:W-:Y:S01]  /*0300*/  FADD R11, R9, R9 ;  /* 0x00000009090b7221 */ /* 0x000fe20000000000 */
[----:B------:R-:W0:Y:S01]  /*0310*/  MUFU.RCP R10, R10 ;  /* 0x0000000a000a7308 */ /* 0x000e220000001000 */
[----:B------:R-:W-:Y:S01]  /*0320*/  FFMA R8, R8, 1.1920928955078125e-07, R7 ;  /* 0x3400000008087823 */ /* 0x000fe20000000007 */
[----:B------:R-:W-:-:S13]  /*0330*/  FSETP.NEU.AND P0, PT, R2, RZ, P0 ;  /* 0x000000ff0200720b */ /* 0x000fda000070d000 */
[----:B------:R-:W-:Y:S01]  /*0340*/  @!P0 FADD R2, R2, R2 ;  /* 0x0000000202028221 */ /* 0x000fe20000000000 */
[----:B0-----:R-:W-:-:S04]  /*0350*/  FMUL R11, R10, R11 ;  /* 0x0000000b0a0b7220 */ /* 0x001fc80000400000 */
[----:B------:R-:W-:Y:S01]  /*0360*/  FADD R13, R9, -R11 ;  /* 0x8000000b090d7221 */ /* 0x000fe20000000000 */
[C---:B------:R-:W-:Y:S01]  /*0370*/  FMUL R12, R11.reuse, R11 ;  /* 0x0000000b0b0c7220 */ /* 0x040fe20000400000 */
[----:B------:R-:W-:Y:S02]  /*0380*/  FFMA R7, R11, 1.4426950216293334961, R8 ;  /* 0x3fb8aa3b0b077823 */ /* 0x000fe40000000008 */
[----:B------:R-:W-:Y:S01]  /*0390*/  FADD R14, R13, R13 ;  /* 0x0000000d0d0e7221 */ /* 0x000fe20000000000 */
[----:B------:R-:W-:Y:S01]  /*03a0*/  FFMA R13, R12, R15, 0.0032181653659790754318 ;  /* 0x3b52e7db0c0d7423 */ /* 0x000fe2000000000f */
        /* <DEDUP_REMOVED lines=10> */
[----:B------:R-:W-:-:S04]  /*0450*/  FFMA R9, R9, R8, R10 ;  /* 0x0000000809097223 */ /* 0x000fc8000000000a */
[----:B------:R-:W-:-:S04]  /*0460*/  FFMA R12, R11, R12, R9 ;  /* 0x0000000c0b0c7223 */ /* 0x000fc80000000009 */
[----:B------:R-:W-:-:S04]  /*0470*/  FADD R8, R7, R12 ;  /* 0x0000000c07087221 */ /* 0x000fc80000000000 */
[----:B------:R-:W-:Y:S01]  /*0480*/  FMUL R9, R8, 2 ;  /* 0x4000000008097820 */ /* 0x000fe20000400000 */
[----:B------:R-:W-:-:S03]  /*0490*/  FADD R7, -R7, R8 ;  /* 0x0000000807077221 */ /* 0x000fc60000000100 */
[----:B------:R-:W0:Y:S01]  /*04a0*/  FRND R10, R9 ;  /* 0x00000009000a7307 */ /* 0x000e220000201000 */
[----:B------:R-:W-:Y:S01]  /*04b0*/  FADD R7, R12, -R7 ;  /* 0x800000070c077221 */ /* 0x000fe20000000000 */
[----:B------:R-:W-:Y:S01]  /*04c0*/  FFMA R8, R8, 2, -R9 ;  /* 0x4000000008087823 */ /* 0x000fe20000000809 */
[----:B------:R-:W-:Y:S02]  /*04d0*/  MOV R12, 0x391fcb8e ;  /* 0x391fcb8e000c7802 */ /* 0x000fe40000000f00 */
[----:B------:R-:W-:Y:S01]  /*04e0*/  FSETP.GT.AND P3, PT, |R9|, 152, PT ;  /* 0x431800000900780b */ /* 0x000fe20003f64200 */
        /* <DEDUP_REMOVED lines=8> */
[----:B------:R-:W-:Y:S01]  /*0570*/  FFMA R10, R7, R8, 0.24022644758224487305 ;  /* 0x3e75fdec070a7423 */ /* 0x000fe20000000008 */
        /* <DEDUP_REMOVED lines=10> */
.L_x_18:
[----:B------:R-:W-:Y:S05]  /*0620*/  BSYNC.RECONVERGENT B0 ;  /* 0x0000000000007941 */ /* 0x000fea0003800200 */
.L_x_17:
        /* <DEDUP_REMOVED lines=48> */
[----:B------:R-:W-:Y:S01]  /*0930*/  FFMA R9, R2, 2, R9 ;  /* 0x4000000002097823 */ /* 0x000fe20000000009 */
[----:B0-----:R-:W-:Y:S01]  /*0940*/  FADD R2, R6, -R13 ;  /* 0x8000000d06027221 */ /* 0x001fe20000000000 */
[----:B------:R-:W-:-:S03]  /*0950*/  FSETP.GT.AND P1, PT, R13, RZ, PT ;  /* 0x000000ff0d00720b */ /* 0x000fc60003f24000 */
[----:B------:R-:W-:Y:S01]  /*0960*/  FADD R2, R2, R9 ;  /* 0x0000000902027221 */ /* 0x000fe20000000000 */
[----:B------:R-:W-:Y:S02]  /*0970*/  SEL R8, RZ, 0x83000000, P1 ;  /* 0x83000000ff087807 */ /* 0x000fe40000800000 */
[----:B------:R-:W-:Y:S01]  /*0980*/  FSETP.GEU.AND P1, PT, R6, RZ, PT ;  /* 0x000000ff0600720b */ /* 0x000fe20003f2e000 */
[----:B------:R-:W-:Y:S01]  /*0990*/  FFMA R9, R2, R11, 0.0013391353422775864601 ;  /* 0x3aaf85ed02097423 */ /* 0x000fe2000000000b */
[----:B------:R-:W-:-:S03]  /*09a0*/  IADD3 R10, PT, PT, R8, 0x7f000000, RZ ;  /* 0x7f000000080a7810 */ /* 0x000fc60007ffe0ff */
[C---:B------:R-:W-:Y:S02]  /*09b0*/  FFMA R11, R2.reuse, R9, 0.0096188392490148544312 ;  /* 0x3c1d9856020b7423 */ /* 0x040fe40000000009 */
[----:B------:R0:W1:Y:S02]  /*09c0*/  F2I.NTZ R9, R6 ;  /* 0x0000000600097305 */ /* 0x0000640000203100 */
[----:B------:R-:W-:-:S04]  /*09d0*/  FFMA R11, R2, R11, 0.055503588169813156128 ;  /* 0x3d6357bb020b7423 */ /* 0x000fc8000000000b */
[----:B------:R-:W-:Y:S01]  /*09e0*/  FFMA R11, R2, R11, 0.24022644758224487305 ;  /* 0x3e75fdec020b7423 */ /* 0x000fe2000000000b */
[----:B0-----:R-:W-:-:S03]  /*09f0*/  FSEL R6, RZ, +INF , !P1 ;  /* 0x7f800000ff067808 */ /* 0x001fc60004800000 */
[----:B------:R-:W-:-:S04]  /*0a00*/  FFMA R11, R2, R11, 0.69314718246459960938 ;  /* 0x3f317218020b7423 */ /* 0x000fc8000000000b */
[----:B------:R-:W-:Y:S01]  /*0a10*/  FFMA R11, R2, R11, 1 ;  /* 0x3f800000020b7423 */ /* 0x000fe2000000000b */
[----:B-1----:R-:W-:-:S03]  /*0a20*/  LEA R9, R9, -R8, 0x17 ;  /* 0x8000000809097211 */ /* 0x002fc600078eb8ff */
[----:B------:R-:W-:-:S04]  /*0a30*/  FMUL R10, R10, R11 ;  /* 0x0000000b0a0a7220 */ /* 0x000fc80000400000 */
[----:B------:R-:W-:Y:S01]  /*0a40*/  @!P2 FMUL R6, R9, R10 ;  /* 0x0000000a0906a220 */ /* 0x000fe20000400000 */
[----:B------:R-:W-:-:S07]  /*0a50*/  @!P0 LOP3.LUT R6, R0, 0x7fffffff, RZ, 0xc0, !PT ;  /* 0x7fffffff00068812 */ /* 0x000fce00078ec0ff */
.L_x_20:
[----:B------:R-:W-:Y:S05]  /*0a60*/  BSYNC.RECONVERGENT B0 ;  /* 0x0000000000007941 */ /* 0x000fea0003800200 */
.L_x_19:
[----:B------:R-:W-:Y:S01]  /*0a70*/  FADD R7, R6, R7 ;  /* 0x0000000706077221 */ /* 0x000fe20000000000 */
[----:B------:R-:W-:Y:S03]  /*0a80*/  BSSY.RECONVERGENT B0, `(.L_x_21) ;  /* 0x000000d000007945 */ /* 0x000fe60003800200 */
[----:B------:R0:W1:Y:S01]  /*0a90*/  MUFU.RSQ R2, R7 ;  /* 0x0000000700027308 */ /* 0x0000620000001400 */
[----:B------:R-:W-:-:S04]  /*0aa0*/  IADD3 R0, PT, PT, R7, -0xd000000, RZ ;  /* 0xf300000007007810 */ /* 0x000fc80007ffe0ff */
[----:B------:R-:W-:-:S13]  /*0ab0*/  ISETP.GT.U32.AND P0, PT, R0, 0x727fffff, PT ;  /* 0x727fffff0000780c */ /* 0x000fda0003f04070 */
[----:B01----:R-:W-:Y:S05]  /*0ac0*/  @!P0 BRA `(.L_x_22) ;  /* 0x0000000000108947 */ /* 0x003fea0003800000 */
[----:B------:R-:W-:-:S07]  /*0ad0*/  MOV R10, 0xaf0 ;  /* 0x00000af0000a7802 */ /* 0x000fce0000000f00 */
[----:B------:R-:W-:Y:S05]  /*0ae0*/  CALL.REL.NOINC `($__internal_3_$__cuda_sm20_sqrt_rn_f32_slowpath) ;  /* 0x0000000400307944 */ /* 0x000fea0003c00000 */
[----:B------:R-:W-:Y:S01]  /*0af0*/  MOV R0, R2 ;  /* 0x0000000200007202 */ /* 0x000fe20000000f00 */
[----:B------:R-:W-:Y:S06]  /*0b00*/  BRA `(.L_x_23) ;  /* 0x0000000000107947 */ /* 0x000fec0003800000 */
.L_x_22:
[----:B------:R-:W-:Y:S01]  /*0b10*/  FMUL.FTZ R0, R7, R2 ;  /* 0x0000000207007220 */ /* 0x000fe20000410000 */
[----:B------:R-:W-:-:S03]  /*0b20*/  FMUL.FTZ R2, R2, 0.5 ;  /* 0x3f00000002027820 */ /* 0x000fc60000410000 */
[----:B------:R-:W-:-:S04]  /*0b30*/  FFMA R7, -R0, R0, R7 ;  /* 0x0000000000077223 */ /* 0x000fc80000000107 */
[----:B------:R-:W-:-:S07]  /*0b40*/  FFMA R0, R7, R2, R0 ;  /* 0x0000000207007223 */ /* 0x000fce0000000000 */
.L_x_23:
[----:B------:R-:W-:Y:S05]  /*0b50*/  BSYNC.RECONVERGENT B0 ;  /* 0x0000000000007941 */ /* 0x000fea0003800200 */
.L_x_21:
[----:B------:R-:W-:Y:S01]  /*0b60*/  IADD3 R2, PT, PT, R0, 0x1800000, RZ ;  /* 0x0180000000027810 */ /* 0x000fe20007ffe0ff */
[----:B------:R-:W-:Y:S03]  /*0b70*/  BSSY.RECONVERGENT B0, `(.L_x_24) ;  /* 0x000000b000007945 */ /* 0x000fe60003800200 */
[----:B------:R-:W-:-:S04]  /*0b80*/  LOP3.LUT R2, R2, 0x7f800000, RZ, 0xc0, !PT ;  /* 0x7f80000002027812 */ /* 0x000fc800078ec0ff */
[----:B------:R-:W-:-:S13]  /*0b90*/  ISETP.GT.U32.AND P0, PT, R2, 0x1ffffff, PT ;  /* 0x01ffffff0200780c */ /* 0x000fda0003f04070 */
[----:B------:R-:W-:Y:S05]  /*0ba0*/  @P0 BRA `(.L_x_25) ;  /* 0x00000000000c0947 */ /* 0x000fea0003800000 */
[----:B------:R-:W-:-:S07]  /*0bb0*/  MOV R6, 0xbd0 ;  /* 0x00000bd000067802 */ /* 0x000fce0000000f00 */
[----:B------:R-:W-:Y:S05]  /*0bc0*/  CALL.REL.NOINC `($__internal_2_$__cuda_sm20_rcp_rn_f32_slowpath) ;  /* 0x0000000000247944 */ /* 0x000fea0003c00000 */
[----:B------:R-:W-:Y:S05]  /*0bd0*/  BRA `(.L_x_26) ;  /* 0x0000000000107947 */ /* 0x000fea0003800000 */
.L_x_25:
[----:B------:R-:W0:Y:S02]  /*0be0*/  MUFU.RCP R7, R0 ;  /* 0x0000000000077308 */ /* 0x000e240000001000 */
[----:B0-----:R-:W-:-:S04]  /*0bf0*/  FFMA R2, R7, R0, -1 ;  /* 0xbf80000007027423 */ /* 0x001fc80000000000 */
[----:B------:R-:W-:-:S04]  /*0c00*/  FADD.FTZ R2, -R2, -RZ ;  /* 0x800000ff02027221 */ /* 0x000fc80000010100 */
[----:B------:R-:W-:-:S07]  /*0c10*/  FFMA R2, R7, R2, R7 ;  /* 0x0000000207027223 */ /* 0x000fce0000000007 */
.L_x_26:
[----:B------:R-:W-:Y:S05]  /*0c20*/  BSYNC.RECONVERGENT B0 ;  /* 0x0000000000007941 */ /* 0x000fea0003800200 */
.L_x_24:
[----:B------:R-:W-:-:S05]  /*0c30*/  FADD R3, R3, R2 ;  /* 0x0000000203037221 */ /* 0x000fca0000000000 */
[----:B------:R-:W-:Y:S01]  /*0c40*/  STG.E desc[UR4][R4.64], R3 ;  /* 0x0000000304007986 */ /* 0x000fe2000c101904 */
[----:B------:R-:W-:Y:S05]  /*0c50*/  EXIT ;  /* 0x000000000000794d */ /* 0x000fea0003800000 */
        .weak           $__internal_2_$__cuda_sm20_rcp_rn_f32_slowpath
        .type           $__internal_2_$__cuda_sm20_rcp_rn_f32_slowpath,@function
        .size           $__internal_2_$__cuda_sm20_rcp_rn_f32_slowpath,($__internal_3_$__cuda_sm20_sqrt_rn_f32_slowpath - $__internal_2_$__cuda_sm20_rcp_rn_f32_slowpath)
$__internal_2_$__cuda_sm20_rcp_rn_f32_slowpath:
        /* <DEDUP_REMOVED lines=15> */
.L_x_28:
        /* <DEDUP_REMOVED lines=33> */
.L_x_30:
[----:B------:R0:W1:Y:S02]  /*0f60*/  MUFU.RCP R7, R0 ;  /* 0x0000000000077308 */ /* 0x0000640000001000 */
.L_x_29:
[----:B------:R-:W-:Y:S05]  /*0f70*/  BSYNC.RECONVERGENT B1 ;  /* 0x0000000000017941 */ /* 0x000fea0003800200 */
.L_x_27:
[----:B-1----:R-:W-:Y:S01]  /*0f80*/  MOV R2, R7 ;  /* 0x0000000700027202 */ /* 0x002fe20000000f00 */
[----:B------:R-:W-:-:S04]  /*0f90*/  HFMA2 R7, -RZ, RZ, 0, 0 ;  /* 0x00000000ff077431 */ /* 0x000fc800000001ff */
[----:B0-----:R-:W-:Y:S05]  /*0fa0*/  RET.REL.NODEC R6 `(_Z9update_QsPfP4Ionsi) ;  /* 0xfffffff006147950 */ /* 0x001fea0003c3ffff */
        .weak           $__internal_3_$__cuda_sm20_sqrt_rn_f32_slowpath
        .type           $__internal_3_$__cuda_sm20_sqrt_rn_f32_slowpath,@function
        .size           $__internal_3_$__cuda_sm20_sqrt_rn_f32_slowpath,(.L_x_36 - $__internal_3_$__cuda_sm20_sqrt_rn_f32_slowpath)
$__internal_3_$__cuda_sm20_sqrt_rn_f32_slowpath:
        /* <DEDUP_REMOVED lines=14> */
[----:B------:R-:W-:-:S03]  /*1090*/  @P0 FMUL.FTZ R7, R7, 0.5 ;  /* 0x3f00000007070820 */ /* 0x000fc60000410000 */
[----:B------:R-:W-:-:S04]  /*10a0*/  @P0 FADD.FTZ R2, -R9, -RZ ;  /* 0x800000ff09020221 */ /* 0x000fc80000010100 */
[----:B------:R-:W-:Y:S01]  /*10b0*/  @P0 FFMA R8, R9, R2, R6 ;  /* 0x0000000209080223 */ /* 0x000fe20000000006 */
[----:B------:R-:W-:-:S03]  /*10c0*/  @!P0 MOV R2, R0 ;  /* 0x0000000000028202 */ /* 0x000fc60000000f00 */
[----:B------:R-:W-:-:S04]  /*10d0*/  @P0 FFMA R7, R8, R7, R9 ;  /* 0x0000000708070223 */ /* 0x000fc80000000009 */
[----:B------:R-:W-:-:S07]  /*10e0*/  @P0 FMUL.FTZ R2, R7, 2.3283064365386962891e-10 ;  /* 0x2f80000007020820 */ /* 0x000fce0000410000 */
.L_x_31:
[----:B------:R-:W-:Y:S01]  /*10f0*/  HFMA2 R7, -RZ, RZ, 0, 0 ;  /* 0x00000000ff077431 */ /* 0x000fe200000001ff */
[----:B------:R-:W-:-:S04]  /*1100*/  MOV R6, R10 ;  /* 0x0000000a00067202 */ /* 0x000fc80000000f00 */
[----:B------:R-:W-:Y:S05]  /*1110*/  RET.REL.NODEC R6 `(_Z9update_QsPfP4Ionsi) ;  /* 0xffffffec06b87950 */ /* 0x000fea0003c3ffff */
.L_x_32:
        /* <DEDUP_REMOVED lines=14> */
.L_x_36:


//--------------------- .nv.shared.reserved.0     --------------------------
	.section	.nv.shared.reserved.0,"aw",@nobits
	.weak		__nv_reservedSMEM_offset_0_alias
	.size		__nv_reservedSMEM_offset_0_alias, 0, 64
	.other		__nv_reservedSMEM_offset_0_alias,@"STO_CUDA_RESERVED_SHARED STV_DEFAULT"
__nv_reservedSMEM_offset_0_alias:
	.zero		0
	.zero		64


//--------------------- .nv.constant0._Z6set_QsPfP4Ions --------------------------
	.section	.nv.constant0._Z6set_QsPfP4Ions,"a",@progbits
	.sectionflags	@""
	.align	4
.nv.constant0._Z6set_QsPfP4Ions:
	.zero		912


//--------------------- .nv.constant0._Z9update_QsPfP4Ionsi --------------------------
	.section	.nv.constant0._Z9update_QsPfP4Ionsi,"a",@progbits
	.sectionflags	@""
	.align	4
.nv.constant0._Z9update_QsPfP4Ionsi:
	.zero		916


//--------------------- SYMBOLS --------------------------

	.type		.nv.reservedSmem.offset0,@object
	.size		.nv.reservedSmem.offset0,0x4
